	.target	sm_100a

	.elftype	@"ET_EXEC"


//--------------------- .note.nv.tkinfo           --------------------------
	.section	.note.nv.tkinfo,"",@"SHT_NOTE"
	.sectionflags	@"SHF_NOTE_NV_TKINFO"
	.tkinfo
        /*0018*/ 	.word	0x00000081
        /*0030*/ 	.string	""
        /*0030*/ 	.string	"ptxas-blackwell"
        /*0030*/ 	.string	"Cuda compilation tools, release 12.9, V12.9.86"
        /*0030*/ 	.string	"Build cuda_12.9.r12.9/compiler.36037853_0"
        /*0030*/ 	.string	"-v  -suppress-debug-info  -lineinfo  -arch sm_100a "



//--------------------- .note.nv.cuver            --------------------------
	.section	.note.nv.cuver,"",@"SHT_NOTE"
	.sectionflags	@"SHF_NOTE_NV_CUVER"
        /*0018*/ 	.short	0x0001
        /*001a*/ 	.short	0x0064
        /*001c*/ 	.short	0x0001
        /*001e*/ 	.short	0x0000
        /*0020*/ 	.short	0x0001
        /*0022*/ 	.short	0x0000


//--------------------- .nv.info                  --------------------------
	.section	.nv.info,"",@"SHT_CUDA_INFO"
	.align	4


	//----- nvinfo : EIATTR_REGCOUNT
	.align		4
        /*0000*/ 	.byte	0x04, 0x2f
        /*0002*/ 	.short	(.L_4 - .L_3)
	.align		4
.L_3:
        /*0004*/ 	.word	index@(gluon_mma)
        /*0008*/ 	.word	0x000000ff


	//----- nvinfo : EIATTR_FRAME_SIZE
	.align		4
.L_4:
        /*000c*/ 	.byte	0x04, 0x11
        /*000e*/ 	.short	(.L_6 - .L_5)
	.align		4
.L_5:
        /*0010*/ 	.word	index@($__internal_2_$__cuda_sm10x_tcgen05_guardrail_trap_unallocated_columns_being_dealloced)
        /*0014*/ 	.word	0x00000050


	//----- nvinfo : EIATTR_FRAME_SIZE
	.align		4
.L_6:
        /*0018*/ 	.byte	0x04, 0x11
        /*001a*/ 	.short	(.L_8 - .L_7)
	.align		4
.L_7:
        /*001c*/ 	.word	index@($__internal_1_$__cuda_sm10x_tcgen05_guardrail_trap_phase_invalid_during_alloc)
        /*0020*/ 	.word	0x00000050


	//----- nvinfo : EIATTR_FRAME_SIZE
	.align		4
.L_8:
        /*0024*/ 	.byte	0x04, 0x11
        /*0026*/ 	.short	(.L_10 - .L_9)
	.align		4
.L_9:
        /*0028*/ 	.word	index@($__internal_0_$__cuda_sm10x_tcgen05_guardrail_trap_col_being_dealloced_not_returned_by_alloc)
        /*002c*/ 	.word	0x00000050


	//----- nvinfo : EIATTR_FRAME_SIZE
	.align		4
.L_10:
        /*0030*/ 	.byte	0x04, 0x11
        /*0032*/ 	.short	(.L_12 - .L_11)
	.align		4
.L_11:
        /*0034*/ 	.word	index@(gluon_mma)
        /*0038*/ 	.word	0x00000050


	//----- nvinfo : EIATTR_MIN_STACK_SIZE
	.align		4
.L_12:
        /*003c*/ 	.byte	0x04, 0x12
        /*003e*/ 	.short	(.L_14 - .L_13)
	.align		4
.L_13:
        /*0040*/ 	.word	index@(gluon_mma)
        /*0044*/ 	.word	0x00000050
.L_14:


//--------------------- .nv.info.gluon_mma        --------------------------
	.section	.nv.info.gluon_mma,"",@"SHT_CUDA_INFO"
	.sectionflags	@""
	.align	4


	//----- nvinfo : EIATTR_CUDA_API_VERSION
	.align		4
        /*0000*/ 	.byte	0x04, 0x37
        /*0002*/ 	.short	(.L_16 - .L_15)
.L_15:
        /*0004*/ 	.word	0x00000081


	//----- nvinfo : EIATTR_KPARAM_INFO
	.align		4
.L_16:
        /*0008*/ 	.byte	0x04, 0x17
        /*000a*/ 	.short	(.L_18 - .L_17)
.L_17:
        /*000c*/ 	.word	0x00000000
        /*0010*/ 	.short	0x0004
        /*0012*/ 	.short	0x0020
        /*0014*/ 	.byte	0x00, 0xf4, 0x21, 0x00


	//----- nvinfo : EIATTR_KPARAM_INFO
	.align		4
.L_18:
        /*0018*/ 	.byte	0x04, 0x17
        /*001a*/ 	.short	(.L_20 - .L_19)
.L_19:
        /*001c*/ 	.word	0x00000000
        /*0020*/ 	.short	0x0003
        /*0022*/ 	.short	0x0018
        /*0024*/ 	.byte	0x00, 0xf4, 0x21, 0x00


	//----- nvinfo : EIATTR_KPARAM_INFO
	.align		4
.L_20:
        /*0028*/ 	.byte	0x04, 0x17
        /*002a*/ 	.short	(.L_22 - .L_21)
.L_21:
        /*002c*/ 	.word	0x00000000
        /*0030*/ 	.short	0x0002
        /*0032*/ 	.short	0x0010
        /*0034*/ 	.byte	0x00, 0xf4, 0x21, 0x00


	//----- nvinfo : EIATTR_KPARAM_INFO
	.align		4
.L_22:
        /*0038*/ 	.byte	0x04, 0x17
        /*003a*/ 	.short	(.L_24 - .L_23)
.L_23:
        /*003c*/ 	.word	0x00000000
        /*0040*/ 	.short	0x0001
        /*0042*/ 	.short	0x0008
        /*0044*/ 	.byte	0x00, 0xf4, 0x21, 0x00


	//----- nvinfo : EIATTR_KPARAM_INFO
	.align		4
.L_24:
        /*0048*/ 	.byte	0x04, 0x17
        /*004a*/ 	.short	(.L_26 - .L_25)
.L_25:
        /*004c*/ 	.word	0x00000000
        /*0050*/ 	.short	0x0000
        /*0052*/ 	.short	0x0000
        /*0054*/ 	.byte	0x00, 0xf4, 0x21, 0x00


	//----- nvinfo : EIATTR_AT_ENTRY_FRAGMENTS
	.align		4
.L_26:
        /*0058*/ 	.byte	0x04, 0x4f
        /*005a*/ 	.short	(.L_28 - .L_27)


	//   ....[0]....
.L_27:
        /*005c*/ 	.word	0x00000004


	//----- nvinfo : EIATTR_RESERVED_SMEM_USED
	.align		4
.L_28:
        /*0060*/ 	.byte	0x01, 0x41
	.zero		2


	//----- nvinfo : EIATTR_SPARSE_MMA_MASK
	.align		4
        /*0064*/ 	.byte	0x03, 0x50
        /*0066*/ 	.short	0x0000


	//----- nvinfo : EIATTR_TCGEN05_1CTA_USED
	.align		4
        /*0068*/ 	.byte	0x01, 0x51
	.zero		2


	//----- nvinfo : EIATTR_MAXREG_COUNT
	.align		4
        /*006c*/ 	.byte	0x03, 0x1b
        /*006e*/ 	.short	0x00ff


	//----- nvinfo : EIATTR_NUM_BARRIERS
	.align		4
        /*0070*/ 	.byte	0x02, 0x4c
        /*0072*/ 	.byte	0x01
	.zero		1


	//----- nvinfo : EIATTR_ANNOTATIONS
	.align		4
        /*0074*/ 	.byte	0x04, 0x55
        /*0076*/ 	.short	(.L_30 - .L_29)


	//   ....[0]....
.L_29:
        /*0078*/ 	.word	0x00000001
        /*007c*/ 	.byte	0xe0, 0x2c, 0x00, 0x00, 0x01, 0x00, 0x00, 0x00, 0xe0, 0x2d, 0x00, 0x00, 0x01, 0x00, 0x00, 0x00
        /* <DEDUP_REMOVED lines=10> */
        /*012c*/ 	.byte	0xb0, 0x46, 0x00, 0x00, 0x01, 0x00, 0x00, 0x00, 0xc0, 0x46, 0x00, 0x00


	//----- nvinfo : EIATTR_INT_WARP_WIDE_INSTR_OFFSETS
	.align		4
.L_30:
        /*0138*/ 	.byte	0x04, 0x31
        /*013a*/ 	.short	(.L_32 - .L_31)


	//   ....[0]....
.L_31:
        /*013c*/ 	.word	0x00002050


	//   ....[1]....
        /*0140*/ 	.word	0x00002060


	//   ....[2]....
        /*0144*/ 	.word	0x00002880


	//   ....[3]....
        /*0148*/ 	.word	0x00002890


	//   ....[4]....
        /*014c*/ 	.word	0x000051a0


	//   ....[5]....
        /*0150*/ 	.word	0x000051f0


	//----- nvinfo : EIATTR_COOP_GROUP_MASK_REGIDS
	.align		4
.L_32:
        /*0154*/ 	.byte	0x04, 0x29
        /*0156*/ 	.short	(.L_34 - .L_33)


	//   ....[0]....
.L_33:
        /*0158*/ 	.word	0xffffffff


	//   ....[1]....
        /*015c*/ 	.word	0xffffffff


	//   ....[2]....
        /*0160*/ 	.word	0xffffffff


	//   ....[3]....
        /*0164*/ 	.word	0xffffffff


	//----- nvinfo : EIATTR_COOP_GROUP_INSTR_OFFSETS
	.align		4
.L_34:
        /*0168*/ 	.byte	0x04, 0x28
        /*016a*/ 	.short	(.L_36 - .L_35)


	//   ....[0]....
.L_35:
        /*016c*/ 	.word	0x00000060


	//   ....[1]....
        /*0170*/ 	.word	0x00000320


	//   ....[2]....
        /*0174*/ 	.word	0x00005030


	//   ....[3]....
        /*0178*/ 	.word	0x000052a0


	//----- nvinfo : EIATTR_VRC_CTA_INIT_COUNT
	.align		4
.L_36:
        /*017c*/ 	.byte	0x02, 0x4a
        /*017e*/ 	.byte	0x80
	.zero		1


	//----- nvinfo : EIATTR_MBARRIER_INSTR_OFFSETS
	.align		4
        /*0180*/ 	.byte	0x04, 0x39
        /*0182*/ 	.short	(.L_38 - .L_37)


	//   ....[0]....
.L_37:
        /*0184*/ 	.word	0x000025e0
        /*0188*/ 	.word	0x000000ff
        /*018c*/ 	.word	0x00005000
        /*0190*/ 	.short	0x0100
        /*0192*/ 	.byte	0x15
	.zero		1


	//   ....[1]....
        /*0194*/ 	.word	0x00002950
        /*0198*/ 	.word	0x000000ff
        /*019c*/ 	.word	0x00005000
        /*01a0*/ 	.short	0x010a
        /*01a2*/ 	.byte	0x15
	.zero		1


	//   ....[2]....
        /*01a4*/ 	.word	0x00002ba0
        /*01a8*/ 	.word	0x000000ff
        /*01ac*/ 	.word	0x00005000
        /*01b0*/ 	.short	0x0108
        /*01b2*/ 	.byte	0x15
	.zero		1


	//   ....[3]....
        /*01b4*/ 	.word	0x000052c0
        /*01b8*/ 	.word	0x000000ff
        /*01bc*/ 	.word	0x00005000
        /*01c0*/ 	.short	0x010a
        /*01c2*/ 	.byte	0x15
	.zero		1


	//----- nvinfo : EIATTR_NUM_MBARRIERS
	.align		4
.L_38:
        /*01c4*/ 	.byte	0x03, 0x38
        /*01c6*/ 	.short	0x0001


	//----- nvinfo : EIATTR_EXIT_INSTR_OFFSETS
	.align		4
        /*01c8*/ 	.byte	0x04, 0x1c
        /*01ca*/ 	.short	(.L_40 - .L_39)


	//   ....[0]....
.L_39:
        /*01cc*/ 	.word	0x000052b0


	//----- nvinfo : EIATTR_REQNTID
	.align		4
.L_40:
        /*01d0*/ 	.byte	0x04, 0x10
        /*01d2*/ 	.short	(.L_42 - .L_41)
.L_41:
        /*01d4*/ 	.word	0x00000080
        /*01d8*/ 	.word	0x00000001
        /*01dc*/ 	.word	0x00000001


	//----- nvinfo : EIATTR_CRS_STACK_SIZE
	.align		4
.L_42:
        /*01e0*/ 	.byte	0x04, 0x1e
        /*01e2*/ 	.short	(.L_44 - .L_43)
.L_43:
        /*01e4*/ 	.word	0x00000000


	//----- nvinfo : EIATTR_CBANK_PARAM_SIZE
	.align		4
.L_44:
        /*01e8*/ 	.byte	0x03, 0x19
        /*01ea*/ 	.short	0x0028


	//----- nvinfo : EIATTR_PARAM_CBANK
	.align		4
        /*01ec*/ 	.byte	0x04, 0x0a
        /*01ee*/ 	.short	(.L_46 - .L_45)
	.align		4
.L_45:
        /*01f0*/ 	.word	index@(.nv.constant0.gluon_mma)
        /*01f4*/ 	.short	0x0380
        /*01f6*/ 	.short	0x0028


	//----- nvinfo : EIATTR_SW_WAR
	.align		4
.L_46:
        /*01f8*/ 	.byte	0x04, 0x36
        /*01fa*/ 	.short	(.L_48 - .L_47)
.L_47:
        /*01fc*/ 	.word	0x00000008
.L_48:


//--------------------- .nv.compat                --------------------------
	.section	.nv.compat,"",@"SHT_CUDA_COMPAT_INFO"
	.align	4
        /*0000*/ 	.byte	0x02, 0x02, 0x02, 0x00, 0x02, 0x05, 0x05, 0x00, 0x02, 0x03, 0x00, 0x00, 0x02, 0x06, 0x01, 0x00


//--------------------- .nv.callgraph             --------------------------
	.section	.nv.callgraph,"",@"SHT_CUDA_CALLGRAPH"
	.align	4
	.sectionentsize	8
	.align		4
        /*0000*/ 	.word	0x00000000
	.align		4
        /*0004*/ 	.word	0xffffffff
	.align		4
        /*0008*/ 	.word	0x00000000
	.align		4
        /*000c*/ 	.word	0xfffffffe
	.align		4
        /*0010*/ 	.word	0x00000000
	.align		4
        /*0014*/ 	.word	0xfffffffd
	.align		4
        /*0018*/ 	.word	0x00000000
	.align		4
        /*001c*/ 	.word	0xfffffffc


//--------------------- .text.gluon_mma           --------------------------
	.section	.text.gluon_mma,"ax",@progbits
	.align	128
        .global         gluon_mma
        .type           gluon_mma,@function
        .size           gluon_mma,(.L_x_15 - gluon_mma)
        .other          gluon_mma,@"STO_CUDA_ENTRY STV_DEFAULT"
gluon_mma:
.text.gluon_mma:
[----:B------:R-:W0:Y:S01]  /*0000*/  LDC R1, c[0x0][0x37c] ;  /* 0x0000df00ff017b82 */ /* 0x000e220000000800 */
[----:B------:R-:W1:Y:S01]  /*0010*/  S2R R0, SR_TID.X ;  /* 0x0000000000007919 */ /* 0x000e620000002100 */
[----:B0-----:R-:W-:Y:S01]  /*0020*/  VIADD R1, R1, 0xffffffb0 ;  /* 0xffffffb001017836 */ /* 0x001fe20000000000 */
[----:B-1----:R-:W-:-:S13]  /*0030*/  ISETP.GE.U32.AND P1, PT, R0, 0x20, PT ;  /* 0x000000200000780c */ /* 0x002fda0003f26070 */
[----:B------:R-:W-:Y:S05]  /*0040*/  @P1 BRA `(.L_x_0) ;  /* 0x0000000000b81947 */ /* 0x000fea0003800000 */
[----:B------:R-:W0:Y:S01]  /*0050*/  S2UR UR6, SR_CgaCtaId ;  /* 0x00000000000679c3 */ /* 0x000e220000008800 */
[----:B------:R-:W-:Y:S01]  /*0060*/  NOP ;  /* 0x0000000000007918 */ /* 0x000fe20000000000 */
[----:B------:R-:W-:Y:S02]  /*0070*/  UMOV UR4, 0x40 ;  /* 0x0000004000047882 */ /* 0x000fe40000000000 */
[----:B0-----:R-:W-:-:S09]  /*0080*/  ULEA UR4, UR6, UR4, 0x18 ;  /* 0x0000000406047291 */ /* 0x001fd2000f8ec0ff */
[----:B------:R-:W0:Y:S01]  /*0090*/  LDS.U8 R2, [UR4] ;  /* 0x00000004ff027984 */ /* 0x000e220008000000 */
[----:B------:R-:W-:Y:S02]  /*00a0*/  UMOV UR4, 0x400 ;  /* 0x0000040000047882 */ /* 0x000fe40000000000 */
[----:B------:R-:W-:Y:S01]  /*00b0*/  ULEA UR4, UR6, UR4, 0x18 ;  /* 0x0000000406047291 */ /* 0x000fe2000f8ec0ff */
[----:B0-----:R-:W-:-:S13]  /*00c0*/  ISETP.NE.AND P0, PT, R2, RZ, PT ;  /* 0x000000ff0200720c */ /* 0x001fda0003f05270 */
[----:B------:R-:W-:Y:S05]  /*00d0*/  @P0 BRA `(.L_x_1) ;  /* 0x00000000007c0947 */ /* 0x000fea0003800000 */
[----:B------:R-:W-:-:S13]  /*00e0*/  ELECT P0, URZ, PT ;  /* 0x0000000000ff782f */ /* 0x000fda0003800000 */
[----:B------:R-:W-:Y:S05]  /*00f0*/  @!P0 BRA `(.L_x_2) ;  /* 0x0000000000848947 */ /* 0x000fea0003800000 */
[----:B------:R-:W-:Y:S01]  /*0100*/  UMOV UR5, 0x4 ;  /* 0x0000000400057882 */ /* 0x000fe20000000000 */
[----:B------:R-:W-:Y:S02]  /*0110*/  IMAD.MOV.U32 R5, RZ, RZ, 0x1 ;  /* 0x00000001ff057424 */ /* 0x000fe400078e00ff */
[----:B------:R-:W-:Y:S02]  /*0120*/  IMAD.MOV.U32 R3, RZ, RZ, 0xf ;  /* 0x0000000fff037424 */ /* 0x000fe400078e00ff */
[----:B------:R-:W-:Y:S04]  /*0130*/  DEPBAR.LE SB0, 0x36 ;  /* 0x00008d800000791a */ /* 0x000fe80000000000 */
[----:B------:R-:W0:Y:S02]  /*0140*/  UTCATOMSWS.FIND_AND_SET.ALIGN UP0, UR5, UR5 ;  /* 0x00000005000575e3 */ /* 0x000e240008000800 */
[----:B0-----:R-:W-:-:S04]  /*0150*/  PLOP3.LUT P0, PT, PT, PT, UP0, 0x80, 0x8 ;  /* 0x000000000008781c */ /* 0x001fc80003f0f008 */
[----:B------:R-:W-:-:S04]  /*0160*/  SEL R2, RZ, 0xffffffff, !P0 ;  /* 0xffffffffff027807 */ /* 0x000fc80004000000 */
[----:B------:R-:W-:Y:S01]  /*0170*/  ISETP.NE.AND P0, PT, R2, RZ, PT ;  /* 0x000000ff0200720c */ /* 0x000fe20003f05270 */
[----:B------:R-:W-:-:S12]  /*0180*/  IMAD.U32 R2, RZ, RZ, UR5 ;  /* 0x00000005ff027e24 */ /* 0x000fd8000f8e00ff */
[----:B------:R-:W-:Y:S05]  /*0190*/  @P0 BRA `(.L_x_3) ;  /* 0x0000000000240947 */ /* 0x000fea0003800000 */
.L_x_4:
[----:B------:R-:W-:Y:S05]  /*01a0*/  NANOSLEEP 0x64 ;  /* 0x000000640000795d */ /* 0x000fea0003800000 */
[----:B------:R-:W-:-:S05]  /*01b0*/  UMOV UR5, 0x4 ;  /* 0x0000000400057882 */ /* 0x000fca0000000000 */
[----:B------:R-:W-:Y:S04]  /*01c0*/  DEPBAR.LE SB0, 0x36 ;  /* 0x00008d800000791a */ /* 0x000fe80000000000 */
[----:B------:R-:W0:Y:S02]  /*01d0*/  UTCATOMSWS.FIND_AND_SET.ALIGN UP0, UR5, UR5 ;  /* 0x00000005000575e3 */ /* 0x000e240008000800 */
[----:B0-----:R-:W-:-:S04]  /*01e0*/  PLOP3.LUT P0, PT, PT, PT, UP0, 0x80, 0x8 ;  /* 0x000000000008781c */ /* 0x001fc80003f0f008 */
[----:B------:R-:W-:-:S04]  /*01f0*/  SEL R2, RZ, 0xffffffff, !P0 ;  /* 0xffffffffff027807 */ /* 0x000fc80004000000 */
[----:B------:R-:W-:Y:S01]  /*0200*/  ISETP.NE.AND P0, PT, R2, RZ, PT ;  /* 0x000000ff0200720c */ /* 0x000fe20003f05270 */
[----:B------:R-:W-:-:S12]  /*0210*/  IMAD.U32 R2, RZ, RZ, UR5 ;  /* 0x00000005ff027e24 */ /* 0x000fd8000f8e00ff */
[----:B------:R-:W-:Y:S05]  /*0220*/  @!P0 BRA `(.L_x_4) ;  /* 0xfffffffc00dc8947 */ /* 0x000fea000383ffff */
.L_x_3:
[C---:B------:R-:W-:Y:S01]  /*0230*/  VIADD R4, R2.reuse, 0x10 ;  /* 0x0000001002047836 */ /* 0x040fe20000000000 */
[----:B------:R-:W-:Y:S01]  /*0240*/  UMOV UR5, 0x50 ;  /* 0x0000005000057882 */ /* 0x000fe20000000000 */
[----:B------:R-:W-:Y:S01]  /*0250*/  SHF.L.U32 R3, R3, R2, RZ ;  /* 0x0000000203037219 */ /* 0x000fe200000006ff */
[----:B------:R-:W-:Y:S01]  /*0260*/  ULEA UR5, UR6, UR5, 0x18 ;  /* 0x0000000506057291 */ /* 0x000fe2000f8ec0ff */
[----:B------:R-:W-:Y:S01]  /*0270*/  IMAD.SHL.U32 R2, R2, 0x20, RZ ;  /* 0x0000002002027824 */ /* 0x000fe200078e00ff */
[----:B------:R-:W-:-:S04]  /*0280*/  SHF.L.U32 R4, R5, R4, RZ ;  /* 0x0000000405047219 */ /* 0x000fc800000006ff */
[----:B------:R-:W-:-:S05]  /*0290*/  LOP3.LUT R3, R4, R3, RZ, 0xfc, !PT ;  /* 0x0000000304037212 */ /* 0x000fca00078efcff */
[----:B------:R0:W-:Y:S04]  /*02a0*/  ATOMS.OR RZ, [UR5], R3 ;  /* 0x00000003ffff798c */ /* 0x0001e8000b000005 */
[----:B------:R0:W-:Y:S01]  /*02b0*/  STS [UR4], R2 ;  /* 0x00000002ff007988 */ /* 0x0001e20008000804 */
[----:B------:R-:W-:Y:S05]  /*02c0*/  BRA `(.L_x_2) ;  /* 0x0000000000107947 */ /* 0x000fea0003800000 */
.L_x_1:
[----:B------:R-:W-:-:S05]  /*02d0*/  IMAD.MOV.U32 R2, RZ, RZ, -0x1 ;  /* 0xffffffffff027424 */ /* 0x000fca00078e00ff */
[----:B------:R0:W-:Y:S02]  /*02e0*/  STS [UR4], R2 ;  /* 0x00000002ff007988 */ /* 0x0001e40008000804 */
[----:B0-----:R-:W-:-:S07]  /*02f0*/  MOV R2, 0x310 ;  /* 0x0000031000027802 */ /* 0x001fce0000000f00 */
[----:B------:R-:W-:Y:S05]  /*0300*/  CALL.REL.NOINC `($__internal_1_$__cuda_sm10x_tcgen05_guardrail_trap_phase_invalid_during_alloc) ;  /* 0x0000005000047944 */ /* 0x000fea0003c00000 */
.L_x_2:
[----:B------:R-:W-:Y:S05]  /*0310*/  WARPSYNC.ALL ;  /* 0x0000000000007948 */ /* 0x000fea0003800000 */
[----:B------:R-:W-:Y:S01]  /*0320*/  NOP ;  /* 0x0000000000007918 */ /* 0x000fe20000000000 */
.L_x_0:
[----:B------:R-:W1:Y:S01]  /*0330*/  LDC.64 R202, c[0x0][0x380] ;  /* 0x0000e000ffca7b82 */ /* 0x000e620000000a00 */
[----:B0-----:R-:W-:Y:S01]  /*0340*/  SHF.R.U32.HI R3, RZ, 0x5, R0 ;  /* 0x00000005ff037819 */ /* 0x001fe20000011600 */
[----:B------:R-:W-:Y:S01]  /*0350*/  UMOV UR21, 0x400 ;  /* 0x0000040000157882 */ /* 0x000fe20000000000 */
[----:B------:R-:W0:Y:S01]  /*0360*/  LDCU.64 UR24, c[0x0][0x358] ;  /* 0x00006b00ff1877ac */ /* 0x000e220008000a00 */
[C---:B------:R-:W-:Y:S02]  /*0370*/  LOP3.LUT R217, R0.reuse, 0x1f, RZ, 0xc0, !PT ;  /* 0x0000001f00d97812 */ /* 0x040fe400078ec0ff */
[----:B------:R-:W-:Y:S02]  /*0380*/  SGXT.U32 R3, R3, 0x2 ;  /* 0x000000020303781a */ /* 0x000fe40000000000 */
[----:B------:R-:W2:Y:S01]  /*0390*/  S2UR UR20, SR_CgaCtaId ;  /* 0x00000000001479c3 */ /* 0x000ea20000008800 */
[----:B------:R-:W-:Y:S02]  /*03a0*/  LOP3.LUT R2, R0, 0x60, RZ, 0xc0, !PT ;  /* 0x0000006000027812 */ /* 0x000fe400078ec0ff */
[----:B------:R-:W-:-:S02]  /*03b0*/  LOP3.LUT R207, R3, 0x8, RZ, 0xfc, !PT ;  /* 0x0000000803cf7812 */ /* 0x000fc400078efcff */
[C---:B------:R-:W-:Y:S01]  /*03c0*/  LOP3.LUT R205, R3.reuse, 0x10, RZ, 0xfc, !PT ;  /* 0x0000001003cd7812 */ /* 0x040fe200078efcff */
[----:B------:R-:W-:Y:S01]  /*03d0*/  IMAD.SHL.U32 R168, R2, 0x2, RZ ;  /* 0x0000000202a87824 */ /* 0x000fe200078e00ff */
[----:B------:R-:W-:Y:S01]  /*03e0*/  LOP3.LUT R134, R3, 0x18, RZ, 0xfc, !PT ;  /* 0x0000001803867812 */ /* 0x000fe200078efcff */
[----:B------:R-:W-:Y:S01]  /*03f0*/  IMAD.SHL.U32 R10, R207, 0x20, RZ ;  /* 0x00000020cf0a7824 */ /* 0x000fe200078e00ff */
[----:B------:R-:W-:Y:S01]  /*0400*/  LOP3.LUT R201, R3, 0x20, RZ, 0xfc, !PT ;  /* 0x0000002003c97812 */ /* 0x000fe200078efcff */
[----:B------:R-:W-:Y:S01]  /*0410*/  IMAD.SHL.U32 R12, R205, 0x20, RZ ;  /* 0x00000020cd0c7824 */ /* 0x000fe200078e00ff */
[C---:B------:R-:W-:Y:S01]  /*0420*/  LOP3.LUT R197, R3.reuse, 0x28, RZ, 0xfc, !PT ;  /* 0x0000002803c57812 */ /* 0x040fe200078efcff */
[C---:B------:R-:W-:Y:S01]  /*0430*/  IMAD.SHL.U32 R14, R134.reuse, 0x20, RZ ;  /* 0x00000020860e7824 */ /* 0x040fe200078e00ff */
[----:B------:R-:W-:Y:S01]  /*0440*/  LOP3.LUT R191, R3, 0x30, RZ, 0xfc, !PT ;  /* 0x0000003003bf7812 */ /* 0x000fe200078efcff */
[----:B------:R-:W-:Y:S01]  /*0450*/  IMAD.SHL.U32 R18, R201, 0x20, RZ ;  /* 0x00000020c9127824 */ /* 0x000fe200078e00ff */
[----:B------:R-:W-:Y:S01]  /*0460*/  LOP3.LUT R189, R3, 0x38, RZ, 0xfc, !PT ;  /* 0x0000003803bd7812 */ /* 0x000fe200078efcff */
[----:B------:R-:W-:Y:S01]  /*0470*/  IMAD.SHL.U32 R20, R197, 0x20, RZ ;  /* 0x00000020c5147824 */ /* 0x000fe200078e00ff */
[----:B------:R-:W-:Y:S01]  /*0480*/  LOP3.LUT R187, R3, 0x40, RZ, 0xfc, !PT ;  /* 0x0000004003bb7812 */ /* 0x000fe200078efcff */
[----:B------:R-:W-:Y:S01]  /*0490*/  IMAD.SHL.U32 R22, R191, 0x20, RZ ;  /* 0x00000020bf167824 */ /* 0x000fe200078e00ff */
[----:B------:R-:W-:Y:S01]  /*04a0*/  LOP3.LUT R251, R3, 0x48, RZ, 0xfc, !PT ;  /* 0x0000004803fb7812 */ /* 0x000fe200078efcff */
[----:B------:R-:W-:Y:S01]  /*04b0*/  IMAD.SHL.U32 R24, R189, 0x20, RZ ;  /* 0x00000020bd187824 */ /* 0x000fe200078e00ff */
[-C--:B-1----:R-:W-:Y:S01]  /*04c0*/  LEA R130, P3, R207, R202.reuse, 0x6 ;  /* 0x000000cacf827211 */ /* 0x082fe200078630ff */
[----:B------:R-:W-:Y:S01]  /*04d0*/  IMAD.SHL.U32 R28, R187, 0x20, RZ ;  /* 0x00000020bb1c7824 */ /* 0x000fe200078e00ff */
[-C--:B------:R-:W-:Y:S01]  /*04e0*/  LEA R128, P4, R205, R202.reuse, 0x6 ;  /* 0x000000cacd807211 */ /* 0x080fe200078830ff */
[----:B------:R-:W-:Y:S01]  /*04f0*/  IMAD.SHL.U32 R30, R251, 0x20, RZ ;  /* 0x00000020fb1e7824 */ /* 0x000fe200078e00ff */
[-C--:B------:R-:W-:Y:S01]  /*0500*/  LEA R126, P5, R134, R202.reuse, 0x6 ;  /* 0x000000ca867e7211 */ /* 0x080fe200078a30ff */
[----:B--2---:R-:W-:Y:S01]  /*0510*/  ULEA UR21, UR20, UR21, 0x18 ;  /* 0x0000001514157291 */ /* 0x004fe2000f8ec0ff */
[----:B------:R-:W-:-:S02]  /*0520*/  LEA R4, P6, R201, R202, 0x6 ;  /* 0x000000cac9047211 */ /* 0x000fc400078c30ff */
[C---:B------:R-:W-:Y:S02]  /*0530*/  LOP3.LUT R183, R3.reuse, 0x50, RZ, 0xfc, !PT ;  /* 0x0000005003b77812 */ /* 0x040fe400078efcff */
[C---:B------:R-:W-:Y:S02]  /*0540*/  LOP3.LUT R181, R3.reuse, 0x58, RZ, 0xfc, !PT ;  /* 0x0000005803b57812 */ /* 0x040fe400078efcff */
[----:B------:R-:W-:Y:S01]  /*0550*/  LOP3.LUT R245, R3, 0x60, RZ, 0xfc, !PT ;  /* 0x0000006003f57812 */ /* 0x000fe200078efcff */
[----:B------:R-:W-:Y:S01]  /*0560*/  IMAD.SHL.U32 R32, R183, 0x20, RZ ;  /* 0x00000020b7207824 */ /* 0x000fe200078e00ff */
[----:B------:R-:W-:Y:S01]  /*0570*/  LOP3.LUT R177, R3, 0x68, RZ, 0xfc, !PT ;  /* 0x0000006803b17812 */ /* 0x000fe200078efcff */
[----:B------:R-:W-:Y:S01]  /*0580*/  IMAD.SHL.U32 R34, R181, 0x20, RZ ;  /* 0x00000020b5227824 */ /* 0x000fe200078e00ff */
[----:B------:R-:W-:Y:S01]  /*0590*/  LOP3.LUT R175, R3, 0x70, RZ, 0xfc, !PT ;  /* 0x0000007003af7812 */ /* 0x000fe200078efcff */
[----:B------:R-:W-:Y:S01]  /*05a0*/  IMAD.SHL.U32 R38, R245, 0x20, RZ ;  /* 0x00000020f5267824 */ /* 0x000fe200078e00ff */
[-C--:B------:R-:W-:Y:S01]  /*05b0*/  LEA.HI.X R131, R10, R203.reuse, RZ, 0x1, P3 ;  /* 0x000000cb0a837211 */ /* 0x080fe200018f0cff */
[----:B------:R-:W-:Y:S01]  /*05c0*/  IMAD.SHL.U32 R40, R177, 0x20, RZ ;  /* 0x00000020b1287824 */ /* 0x000fe200078e00ff */
[-C--:B------:R-:W-:Y:S01]  /*05d0*/  LEA.HI.X R129, R12, R203.reuse, RZ, 0x1, P4 ;  /* 0x000000cb0c817211 */ /* 0x080fe200020f0cff */
[----:B------:R-:W-:Y:S01]  /*05e0*/  IMAD.SHL.U32 R42, R175, 0x20, RZ ;  /* 0x00000020af2a7824 */ /* 0x000fe200078e00ff */
[----:B------:R-:W-:-:S02]  /*05f0*/  LEA.HI.X R127, R14, R203, RZ, 0x1, P5 ;  /* 0x000000cb0e7f7211 */ /* 0x000fc400028f0cff */
[C---:B------:R-:W-:Y:S02]  /*0600*/  LOP3.LUT R239, R3.reuse, 0x78, RZ, 0xfc, !PT ;  /* 0x0000007803ef7812 */ /* 0x040fe400078efcff */
[C---:B------:R-:W-:Y:S02]  /*0610*/  LOP3.LUT R171, R3.reuse, 0x80, RZ, 0xfc, !PT ;  /* 0x0000008003ab7812 */ /* 0x040fe400078efcff */
[----:B------:R-:W-:Y:S01]  /*0620*/  LOP3.LUT R235, R3, 0x88, RZ, 0xfc, !PT ;  /* 0x0000008803eb7812 */ /* 0x000fe200078efcff */
[----:B------:R-:W-:Y:S01]  /*0630*/  IMAD.SHL.U32 R44, R239, 0x20, RZ ;  /* 0x00000020ef2c7824 */ /* 0x000fe200078e00ff */
[----:B------:R-:W-:Y:S01]  /*0640*/  LEA.HI.X R5, R18, R203, RZ, 0x1, P6 ;  /* 0x000000cb12057211 */ /* 0x000fe200030f0cff */
[----:B------:R-:W-:Y:S01]  /*0650*/  IMAD.SHL.U32 R46, R171, 0x20, RZ ;  /* 0x00000020ab2e7824 */ /* 0x000fe200078e00ff */
[-C--:B------:R-:W-:Y:S01]  /*0660*/  LEA R8, P2, R197, R202.reuse, 0x6 ;  /* 0x000000cac5087211 */ /* 0x080fe200078430ff */
[----:B------:R-:W-:Y:S01]  /*0670*/  IMAD.SHL.U32 R48, R235, 0x20, RZ ;  /* 0x00000020eb307824 */ /* 0x000fe200078e00ff */
[-C--:B------:R-:W-:Y:S01]  /*0680*/  LEA R16, P3, R191, R202.reuse, 0x6 ;  /* 0x000000cabf107211 */ /* 0x080fe200078630ff */
[----:B------:R-:W-:Y:S01]  /*0690*/  IMAD.WIDE.U32 R4, R217, 0x2, R4 ;  /* 0x00000002d9047825 */ /* 0x000fe200078e0004 */
[-C--:B------:R-:W-:Y:S01]  /*06a0*/  LEA R10, P4, R189, R202.reuse, 0x6 ;  /* 0x000000cabd0a7211 */ /* 0x080fe200078830ff */
[----:B------:R-:W-:Y:S01]  /*06b0*/  BAR.SYNC.DEFER_BLOCKING 0x0 ;  /* 0x0000000000007b1d */ /* 0x000fe20000010000 */
[----:B------:R-:W-:-:S02]  /*06c0*/  LEA R12, P5, R187, R202, 0x6 ;  /* 0x000000cabb0c7211 */ /* 0x000fc400078a30ff */
[C---:B------:R-:W-:Y:S02]  /*06d0*/  LOP3.LUT R231, R3.reuse, 0x90, RZ, 0xfc, !PT ;  /* 0x0000009003e77812 */ /* 0x040fe400078efcff */
[C---:B------:R-:W-:Y:S02]  /*06e0*/  LOP3.LUT R167, R3.reuse, 0x98, RZ, 0xfc, !PT ;  /* 0x0000009803a77812 */ /* 0x040fe400078efcff */
[----:B------:R-:W-:Y:S01]  /*06f0*/  LOP3.LUT R141, R3, 0xa0, RZ, 0xfc, !PT ;  /* 0x000000a0038d7812 */ /* 0x000fe200078efcff */
[----:B------:R-:W-:Y:S01]  /*0700*/  IMAD.SHL.U32 R50, R231, 0x20, RZ ;  /* 0x00000020e7327824 */ /* 0x000fe200078e00ff */
[----:B------:R-:W-:Y:S01]  /*0710*/  LEA R14, P6, R251, R202, 0x6 ;  /* 0x000000cafb0e7211 */ /* 0x000fe200078c30ff */
        /* <DEDUP_REMOVED lines=17> */
[-C--:B------:R-:W-:Y:S01]  /*0830*/  LEA R18, P2, R183, R202.reuse, 0x6 ;  /* 0x000000cab7127211 */ /* 0x080fe200078430ff */
[----:B------:R-:W-:Y:S01]  /*0840*/  IMAD.SHL.U32 R64, R149, 0x20, RZ ;  /* 0x0000002095407824 */ /* 0x000fe200078e00ff */
[-C--:B------:R-:W-:Y:S01]  /*0850*/  LEA R26, P3, R181, R202.reuse, 0x6 ;  /* 0x000000cab51a7211 */ /* 0x080fe200078630ff */
[----:B------:R-:W-:Y:S01]  /*0860*/  IMAD.SHL.U32 R66, R145, 0x20, RZ ;  /* 0x0000002091427824 */ /* 0x000fe200078e00ff */
[----:B------:R-:W-:-:S02]  /*0870*/  LEA R20, P4, R245, R202, 0x6 ;  /* 0x000000caf5147211 */ /* 0x000fc400078830ff */
[C---:B------:R-:W-:Y:S02]  /*0880*/  LOP3.LUT R223, R3.reuse, 0xd8, RZ, 0xfc, !PT ;  /* 0x000000d803df7812 */ /* 0x040fe400078efcff */
[C---:B------:R-:W-:Y:S02]  /*0890*/  LOP3.LUT R139, R3.reuse, 0xe0, RZ, 0xfc, !PT ;  /* 0x000000e0038b7812 */ /* 0x040fe400078efcff */
[----:B------:R-:W-:Y:S01]  /*08a0*/  LOP3.LUT R135, R3, 0xe8, RZ, 0xfc, !PT ;  /* 0x000000e803877812 */ /* 0x000fe200078efcff */
[----:B------:R-:W-:Y:S01]  /*08b0*/  IMAD.SHL.U32 R68, R223, 0x20, RZ ;  /* 0x00000020df447824 */ /* 0x000fe200078e00ff */
[-C--:B------:R-:W-:Y:S01]  /*08c0*/  LEA R22, P5, R177, R202.reuse, 0x6 ;  /* 0x000000cab1167211 */ /* 0x080fe200078a30ff */
[----:B------:R-:W-:Y:S01]  /*08d0*/  IMAD.SHL.U32 R76, R139, 0x20, RZ ;  /* 0x000000208b4c7824 */ /* 0x000fe200078e00ff */
[----:B------:R-:W-:Y:S01]  /*08e0*/  LEA R24, P6, R175, R202, 0x6 ;  /* 0x000000caaf187211 */ /* 0x000fe200078c30ff */
        /* <DEDUP_REMOVED lines=44> */
[----:B------:R-:W-:Y:S01]  /*0bb0*/  LEA.HI.X R35, R52, R203, RZ, 0x1, P6 ;  /* 0x000000cb34237211 */ /* 0x000fe200030f0cff */
        /* <DEDUP_REMOVED lines=26> */
[-C--:B------:R-:W-:Y:S02]  /*0d60*/  LEA.HI.X R43, R60, R203.reuse, RZ, 0x1, P5 ;  /* 0x000000cb3c2b7211 */ /* 0x080fe400028f0cff */
[----:B------:R-:W-:Y:S01]  /*0d70*/  IADD3 R6, P0, PT, R168, R202, RZ ;  /* 0x000000caa8067210 */ /* 0x000fe20007f1e0ff */
[----:B------:R-:W-:Y:S01]  /*0d80*/  IMAD.WIDE.U32 R10, R217, 0x2, R10 ;  /* 0x00000002d90a7825 */ /* 0x000fe200078e000a */
[----:B------:R-:W-:-:S02]  /*0d90*/  LEA.HI.X R45, R62, R203, RZ, 0x1, P6 ;  /* 0x000000cb3e2d7211 */ /* 0x000fc400030f0cff */
[-C--:B------:R-:W-:Y:S01]  /*0da0*/  LEA R48, P2, R149, R202.reuse, 0x6 ;  /* 0x000000ca95307211 */ /* 0x080fe200078430ff */
[----:B------:R-:W-:Y:S01]  /*0db0*/  IMAD.SHL.U32 R140, R137, 0x20, RZ ;  /* 0x00000020898c7824 */ /* 0x000fe200078e00ff */
[-C--:B------:R-:W-:Y:S02]  /*0dc0*/  LEA R56, P3, R145, R202.reuse, 0x6 ;  /* 0x000000ca91387211 */ /* 0x080fe400078630ff */
[C---:B------:R-:W-:Y:S02]  /*0dd0*/  LOP3.LUT R241, R3.reuse, 0x7c, RZ, 0xfc, !PT ;  /* 0x0000007c03f17812 */ /* 0x040fe400078efcff */
[C---:B------:R-:W-:Y:S02]  /*0de0*/  LOP3.LUT R237, R3.reuse, 0x84, RZ, 0xfc, !PT ;  /* 0x0000008403ed7812 */ /* 0x040fe400078efcff */
[----:B------:R-:W-:Y:S01]  /*0df0*/  LOP3.LUT R163, R3, 0xa4, RZ, 0xfc, !PT ;  /* 0x000000a403a37812 */ /* 0x000fe200078efcff */
[----:B------:R-:W-:Y:S01]  /*0e00*/  IMAD.WIDE.U32 R14, R217, 0x2, R14 ;  /* 0x00000002d90e7825 */ /* 0x000fe200078e000e */
[----:B------:R-:W-:-:S02]  /*0e10*/  LEA R50, P4, R223, R202, 0x6 ;  /* 0x000000cadf327211 */ /* 0x000fc400078830ff */
[-C--:B------:R-:W-:Y:S01]  /*0e20*/  LEA R52, P5, R139, R202.reuse, 0x6 ;  /* 0x000000ca8b347211 */ /* 0x080fe200078a30ff */
[----:B------:R-:W-:Y:S01]  /*0e30*/  IMAD.SHL.U32 R108, R241, 0x20, RZ ;  /* 0x00000020f16c7824 */ /* 0x000fe200078e00ff */
[----:B------:R-:W-:Y:S01]  /*0e40*/  LEA R54, P6, R135, R202, 0x6 ;  /* 0x000000ca87367211 */ /* 0x000fe200078c30ff */
[----:B------:R-:W-:Y:S01]  /*0e50*/  IMAD.SHL.U32 R110, R237, 0x20, RZ ;  /* 0x00000020ed6e7824 */ /* 0x000fe200078e00ff */
[-C--:B------:R-:W-:Y:S01]  /*0e60*/  LEA.HI.X R49, R64, R203.reuse, RZ, 0x1, P2 ;  /* 0x000000cb40317211 */ /* 0x080fe200010f0cff */
[----:B------:R-:W-:Y:S01]  /*0e70*/  IMAD.SHL.U32 R215, R211, 0x40, RZ ;  /* 0x00000040d3d77824 */ /* 0x000fe200078e00ff */
[-C--:B------:R-:W-:Y:S02]  /*0e80*/  LEA.HI.X R57, R66, R203.reuse, RZ, 0x1, P3 ;  /* 0x000000cb42397211 */ /* 0x080fe400018f0cff */
[----:B------:R-:W-:Y:S01]  /*0e90*/  LOP3.LUT R229, R3, 0xac, RZ, 0xfc, !PT ;  /* 0x000000ac03e57812 */ /* 0x000fe200078efcff */
[----:B------:R-:W-:Y:S01]  /*0ea0*/  IMAD.WIDE.U32 R12, R217, 0x2, R12 ;  /* 0x00000002d90c7825 */ /* 0x000fe200078e000c */
[----:B------:R-:W-:-:S02]  /*0eb0*/  LEA.HI.X R51, R68, R203, RZ, 0x1, P4 ;  /* 0x000000cb44337211 */ /* 0x000fc400020f0cff */
[-C--:B------:R-:W-:Y:S01]  /*0ec0*/  LEA.HI.X R53, R76, R203.reuse, RZ, 0x1, P5 ;  /* 0x000000cb4c357211 */ /* 0x080fe200028f0cff */
[----:B------:R-:W-:Y:S01]  /*0ed0*/  IMAD.SHL.U32 R148, R163, 0x20, RZ ;  /* 0x00000020a3947824 */ /* 0x000fe200078e00ff */
[----:B------:R-:W-:Y:S02]  /*0ee0*/  LEA.HI.X R55, R86, R203, RZ, 0x1, P6 ;  /* 0x000000cb56377211 */ /* 0x000fe400030f0cff */
[C---:B------:R-:W-:Y:S02]  /*0ef0*/  LOP3.LUT R151, R3.reuse, 0xc4, RZ, 0xfc, !PT ;  /* 0x000000c403977812 */ /* 0x040fe400078efcff */
[C---:B------:R-:W-:Y:S02]  /*0f00*/  LOP3.LUT R147, R3.reuse, 0xcc, RZ, 0xfc, !PT ;  /* 0x000000cc03937812 */ /* 0x040fe400078efcff */
[----:B------:R-:W-:Y:S01]  /*0f10*/  LOP3.LUT R225, R3, 0xd4, RZ, 0xfc, !PT ;  /* 0x000000d403e17812 */ /* 0x000fe200078efcff */
[----:B------:R-:W-:Y:S01]  /*0f20*/  IMAD.SHL.U32 R213, R207, 0x40, RZ ;  /* 0x00000040cfd57824 */ /* 0x000fe200078e00ff */
[-C--:B------:R-:W-:Y:S01]  /*0f30*/  LEA R66, P3, R252, R202.reuse, 0x6 ;  /* 0x000000cafc427211 */ /* 0x080fe200078630ff */
[----:B------:R-:W-:Y:S01]  /*0f40*/  IMAD.WIDE.U32 R130, R217, 0x2, R130 ;  /* 0x00000002d9827825 */ /* 0x000fe200078e0082 */
[----:B------:R-:W-:-:S02]  /*0f50*/  LEA R60, P4, R211, R202, 0x6 ;  /* 0x000000cad33c7211 */ /* 0x000fc400078830ff */
[-C--:B------:R-:W-:Y:S01]  /*0f60*/  LEA R62, P5, R209, R202.reuse, 0x6 ;  /* 0x000000cad13e7211 */ /* 0x080fe200078a30ff */
[C---:B------:R-:W-:Y:S01]  /*0f70*/  IMAD.WIDE.U32 R128, R217.reuse, 0x2, R128 ;  /* 0x00000002d9807825 */ /* 0x040fe200078e0080 */
[-C--:B------:R-:W-:Y:S02]  /*0f80*/  LEA R64, P6, R136, R202.reuse, 0x6 ;  /* 0x000000ca88407211 */ /* 0x080fe400078c30ff */
[-C--:B------:R-:W-:Y:S01]  /*0f90*/  LEA.HI.X R67, R106, R203.reuse, RZ, 0x1, P3 ;  /* 0x000000cb6a437211 */ /* 0x080fe200018f0cff */
[----:B------:R-:W-:Y:S01]  /*0fa0*/  IMAD.WIDE.U32 R126, R217, 0x2, R126 ;  /* 0x00000002d97e7825 */ /* 0x000fe200078e007e */
[-C--:B------:R-:W-:Y:S02]  /*0fb0*/  LEA.HI.X R61, R70, R203.reuse, RZ, 0x1, P4 ;  /* 0x000000cb463d7211 */ /* 0x080fe400020f0cff */
[-C--:B------:R-:W-:Y:S02]  /*0fc0*/  LEA.HI.X R63, R72, R203.reuse, RZ, 0x1, P5 ;  /* 0x000000cb483f7211 */ /* 0x080fe400028f0cff */
[----:B------:R-:W-:Y:S01]  /*0fd0*/  LEA R58, P2, R221, R202, 0x6 ;  /* 0x000000cadd3a7211 */ /* 0x000fe200078430ff */
[----:B------:R-:W-:Y:S01]  /*0fe0*/  IMAD.WIDE.U32 R48, R217, 0x2, R48 ;  /* 0x00000002d9307825 */ /* 0x000fe200078e0030 */
[----:B------:R-:W-:-:S02]  /*0ff0*/  LEA.HI.X R65, R74, R203, RZ, 0x1, P6 ;  /* 0x000000cb4a417211 */ /* 0x000fc400030f0cff */
[-C--:B------:R-:W-:Y:S01]  /*1000*/  LEA R76, P3, R199, R202.reuse, 0x6 ;  /* 0x000000cac74c7211 */ /* 0x080fe200078630ff */
[----:B------:R-:W-:Y:S01]  /*1010*/  IMAD.SHL.U32 R150, R229, 0x20, RZ ;  /* 0x00000020e5967824 */ /* 0x000fe200078e00ff */
[-C--:B------:R-:W-:Y:S01]  /*1020*/  LEA R70, P4, R195, R202.reuse, 0x6 ;  /* 0x000000cac3467211 */ /* 0x080fe200078830ff */
[----:B------:R-:W-:Y:S01]  /*1030*/  IMAD.WIDE.U32 R16, R217, 0x2, R16 ;  /* 0x00000002d9107825 */ /* 0x000fe200078e0010 */
[-C--:B------:R-:W-:Y:S02]  /*1040*/  LEA R72, P5, R193, R202.reuse, 0x6 ;  /* 0x000000cac1487211 */ /* 0x080fe400078a30ff */
[----:B------:R-:W-:Y:S01]  /*1050*/  LEA R74, P6, R228, R202, 0x6 ;  /* 0x000000cae44a7211 */ /* 0x000fe200078c30ff */
[----:B------:R-:W-:Y:S01]  /*1060*/  IMAD.SHL.U32 R124, R151, 0x20, RZ ;  /* 0x00000020977c7824 */ /* 0x000fe200078e00ff */
[-C--:B------:R-:W-:Y:S01]  /*1070*/  LEA.HI.X R77, R80, R203.reuse, RZ, 0x1, P3 ;  /* 0x000000cb504d7211 */ /* 0x080fe200018f0cff */
[----:B------:R-:W-:Y:S01]  /*1080*/  IMAD.SHL.U32 R118, R147, 0x20, RZ ;  /* 0x0000002093767824 */ /* 0x000fe200078e00ff */
[-C--:B------:R-:W-:Y:S01]  /*1090*/  LEA.HI.X R71, R82, R203.reuse, RZ, 0x1, P4 ;  /* 0x000000cb52477211 */ /* 0x080fe200020f0cff */
[----:B------:R-:W-:Y:S01]  /*10a0*/  IMAD.SHL.U32 R120, R225, 0x20, RZ ;  /* 0x00000020e1787824 */ /* 0x000fe200078e00ff */
[----:B------:R-:W-:-:S02]  /*10b0*/  LEA.HI.X R73, R84, R203, RZ, 0x1, P5 ;  /* 0x000000cb54497211 */ /* 0x000fc400028f0cff */
[-C--:B------:R-:W-:Y:S02]  /*10c0*/  LEA.HI.X R75, R88, R203.reuse, RZ, 0x1, P6 ;  /* 0x000000cb584b7211 */ /* 0x080fe400030f0cff */
[-C--:B------:R-:W-:Y:S02]  /*10d0*/  LEA R86, P3, R220, R202.reuse, 0x6 ;  /* 0x000000cadc567211 */ /* 0x080fe400078630ff */
[-C--:B------:R-:W-:Y:S02]  /*10e0*/  LEA R80, P4, R249, R202.reuse, 0x6 ;  /* 0x000000caf9507211 */ /* 0x080fe400078830ff */
[----:B------:R-:W-:Y:S02]  /*10f0*/  LEA R84, P6, R247, R202, 0x6 ;  /* 0x000000caf7547211 */ /* 0x000fe400078c30ff */
[-C--:B------:R-:W-:Y:S02]  /*1100*/  LEA.HI.X R59, R96, R203.reuse, RZ, 0x1, P2 ;  /* 0x000000cb603b7211 */ /* 0x080fe400010f0cff */
[----:B------:R-:W-:-:S02]  /*1110*/  LEA.HI.X R87, R92, R203, RZ, 0x1, P3 ;  /* 0x000000cb5c577211 */ /* 0x000fc400018f0cff */
[-C--:B------:R-:W-:Y:S02]  /*1120*/  LEA.HI.X R81, R94, R203.reuse, RZ, 0x1, P4 ;  /* 0x000000cb5e517211 */ /* 0x080fe400020f0cff */
[-C--:B------:R-:W-:Y:S02]  /*1130*/  LEA.HI.X R85, R100, R203.reuse, RZ, 0x1, P6 ;  /* 0x000000cb64557211 */ /* 0x080fe400030f0cff */
[-C--:B------:R-:W-:Y:S02]  /*1140*/  LEA R96, P3, R173, R202.reuse, 0x6 ;  /* 0x000000caad607211 */ /* 0x080fe400078630ff */
[----:B------:R-:W-:Y:S02]  /*1150*/  LEA R94, P6, R233, R202, 0x6 ;  /* 0x000000cae95e7211 */ /* 0x000fe400078c30ff */
[-C--:B------:R-:W-:Y:S02]  /*1160*/  LEA.HI.X R97, R104, R203.reuse, RZ, 0x1, P3 ;  /* 0x000000cb68617211 */ /* 0x080fe400018f0cff */
[----:B------:R-:W-:-:S02]  /*1170*/  LEA.HI.X R95, R112, R203, RZ, 0x1, P6 ;  /* 0x000000cb705f7211 */ /* 0x000fc400030f0cff */
[-C--:B------:R-:W-:Y:S02]  /*1180*/  LEA R104, P6, R157, R202.reuse, 0x6 ;  /* 0x000000ca9d687211 */ /* 0x080fe400078c30ff */
[-C--:B------:R-:W-:Y:S02]  /*1190*/  LEA R68, P2, R132, R202.reuse, 0x6 ;  /* 0x000000ca84447211 */ /* 0x080fe400078430ff */
[-C--:B------:R-:W-:Y:S02]  /*11a0*/  LEA.HI.X R105, R152, R203.reuse, RZ, 0x1, P6 ;  /* 0x000000cb98697211 */ /* 0x080fe400030f0cff */
[----:B------:R-:W-:Y:S02]  /*11b0*/  LEA R112, P6, R143, R202, 0x6 ;  /* 0x000000ca8f707211 */ /* 0x000fe400078c30ff */
[-C--:B------:R-:W-:Y:S02]  /*11c0*/  LEA.HI.X R69, R78, R203.reuse, RZ, 0x1, P2 ;  /* 0x000000cb4e457211 */ /* 0x080fe400010f0cff */
[----:B------:R-:W-:-:S02]  /*11d0*/  LEA.HI.X R113, R138, R203, RZ, 0x1, P6 ;  /* 0x000000cb8a717211 */ /* 0x000fc400030f0cff */
[----:B------:R-:W1:Y:S01]  /*11e0*/  LDS R138, [UR21] ;  /* 0x00000015ff8a7984 */ /* 0x000e620008000800 */
[-C--:B------:R-:W-:Y:S02]  /*11f0*/  LEA R78, P2, R185, R202.reuse, 0x6 ;  /* 0x000000cab94e7211 */ /* 0x080fe400078430ff */
[-C--:B------:R-:W-:Y:S01]  /*1200*/  LEA R82, P5, R179, R202.reuse, 0x6 ;  /* 0x000000cab3527211 */ /* 0x080fe200078a30ff */
[----:B------:R-:W-:Y:S01]  /*1210*/  BAR.SYNC.DEFER_BLOCKING 0x0 ;  /* 0x0000000000007b1d */ /* 0x000fe20000010000 */
[-C--:B------:R-:W-:Y:S02]  /*1220*/  LEA.HI.X R79, R90, R203.reuse, RZ, 0x1, P2 ;  /* 0x000000cb5a4f7211 */ /* 0x080fe400010f0cff */
[----:B------:R-:W-:Y:S02]  /*1230*/  LEA R88, P2, R243, R202, 0x6 ;  /* 0x000000caf3587211 */ /* 0x000fe400078430ff */
[-C--:B------:R-:W-:Y:S02]  /*1240*/  LEA.HI.X R7, R2, R203.reuse, RZ, 0x1, P0 ;  /* 0x000000cb02077211 */ /* 0x080fe400000f0cff */
[----:B------:R-:W-:-:S02]  /*1250*/  LEA.HI.X R83, R98, R203, RZ, 0x1, P5 ;  /* 0x000000cb62537211 */ /* 0x000fc400028f0cff */
[-C--:B------:R-:W-:Y:S01]  /*1260*/  LEA.HI.X R89, R102, R203.reuse, RZ, 0x1, P2 ;  /* 0x000000cb66597211 */ /* 0x080fe200010f0cff */
[----:B------:R-:W-:Y:S01]  /*1270*/  IMAD.WIDE.U32 R6, R217, 0x2, R6 ;  /* 0x00000002d9067825 */ /* 0x000fe200078e0006 */
[-C--:B------:R-:W-:Y:S02]  /*1280*/  LEA R98, P2, R169, R202.reuse, 0x6 ;  /* 0x000000caa9627211 */ /* 0x080fe400078430ff */
[-C--:B------:R-:W-:Y:S02]  /*1290*/  LEA R106, P3, R165, R202.reuse, 0x6 ;  /* 0x000000caa56a7211 */ /* 0x080fe400078630ff */
[C---:B------:R-:W-:Y:S02]  /*12a0*/  LOP3.LUT R133, R3.reuse, 0xec, RZ, 0xfc, !PT ;  /* 0x000000ec03857812 */ /* 0x040fe400078efcff */
[----:B------:R-:W-:Y:S01]  /*12b0*/  LOP3.LUT R219, R3, 0xf4, RZ, 0xfc, !PT ;  /* 0x000000f403db7812 */ /* 0x000fe200078efcff */
[----:B0-----:R-:W5:Y:S01]  /*12c0*/  LDG.E.U16 R4, desc[UR24][R4.64] ;  /* 0x0000001804047981 */ /* 0x001f62000c1e1500 */
[-C--:B------:R-:W-:Y:S01]  /*12d0*/  LEA.HI.X R99, R114, R203.reuse, RZ, 0x1, P2 ;  /* 0x000000cb72637211 */ /* 0x080fe200010f0cff */
[----:B------:R-:W-:Y:S01]  /*12e0*/  IMAD.WIDE.U32 R78, R217, 0x2, R78 ;  /* 0x00000002d94e7825 */ /* 0x000fe200078e004e */
[-C--:B------:R-:W-:Y:S01]  /*12f0*/  LEA R122, P2, R153, R202.reuse, 0x6 ;  /* 0x000000ca997a7211 */ /* 0x080fe200078430ff */
[----:B------:R-:W5:Y:S01]  /*1300*/  LDG.E.U16 R6, desc[UR24][R6.64] ;  /* 0x0000001806067981 */ /* 0x000f62000c1e1500 */
[-C--:B------:R-:W-:Y:S01]  /*1310*/  LEA.HI.X R107, R116, R203.reuse, RZ, 0x1, P3 ;  /* 0x000000cb746b7211 */ /* 0x080fe200018f0cff */
[----:B------:R-:W-:Y:S01]  /*1320*/  IMAD.WIDE.U32 R80, R217, 0x2, R80 ;  /* 0x00000002d9507825 */ /* 0x000fe200078e0050 */
[-C--:B------:R-:W-:Y:S01]  /*1330*/  LEA.HI.X R123, R154, R203.reuse, RZ, 0x1, P2 ;  /* 0x000000cb9a7b7211 */ /* 0x080fe200010f0cff */
[----:B------:R-:W5:Y:S01]  /*1340*/  LDG.E.U16 R10, desc[UR24][R10.64] ;  /* 0x000000180a0a7981 */ /* 0x000f62000c1e1500 */
[-C--:B------:R-:W-:Y:S01]  /*1350*/  LEA R116, P2, R137, R202.reuse, 0x6 ;  /* 0x000000ca89747211 */ /* 0x080fe200078430ff */
[----:B------:R-:W-:Y:S01]  /*1360*/  IMAD.WIDE.U32 R84, R217, 0x2, R84 ;  /* 0x00000002d9547825 */ /* 0x000fe200078e0054 */
[----:B------:R-:W-:Y:S01]  /*1370*/  LEA R90, P4, R241, R202, 0x6 ;  /* 0x000000caf15a7211 */ /* 0x000fe200078830ff */
[----:B------:R0:W5:Y:S01]  /*1380*/  LDG.E.U16 R5, desc[UR24][R48.64] ;  /* 0x0000001830057981 */ /* 0x000162000c1e1500 */
[----:B------:R-:W-:-:S02]  /*1390*/  LEA.HI.X R117, R140, R203, RZ, 0x1, P2 ;  /* 0x000000cb8c757211 */ /* 0x000fc400010f0cff */
[-C--:B------:R-:W-:Y:S01]  /*13a0*/  LEA R92, P5, R237, R202.reuse, 0x6 ;  /* 0x000000caed5c7211 */ /* 0x080fe200078a30ff */
[----:B------:R2:W5:Y:S01]  /*13b0*/  LDG.E.U16 R7, desc[UR24][R78.64] ;  /* 0x000000184e077981 */ /* 0x000562000c1e1500 */
[-C--:B------:R-:W-:Y:S01]  /*13c0*/  LEA.HI.X R91, R108, R203.reuse, RZ, 0x1, P4 ;  /* 0x000000cb6c5b7211 */ /* 0x080fe200020f0cff */
[----:B------:R-:W-:Y:S01]  /*13d0*/  IMAD.WIDE.U32 R82, R217, 0x2, R82 ;  /* 0x00000002d9527825 */ /* 0x000fe200078e0052 */
[----:B------:R-:W-:Y:S01]  /*13e0*/  LEA.HI.X R93, R110, R203, RZ, 0x1, P5 ;  /* 0x000000cb6e5d7211 */ /* 0x000fe200028f0cff */
[----:B------:R3:W5:Y:S01]  /*13f0*/  LDG.E.U16 R11, desc[UR24][R80.64] ;  /* 0x00000018500b7981 */ /* 0x000762000c1e1500 */
[-C--:B------:R-:W-:Y:S01]  /*1400*/  LEA R100, P4, R163, R202.reuse, 0x6 ;  /* 0x000000caa3647211 */ /* 0x080fe200078830ff */
[----:B0-----:R-:W2:Y:S01]  /*1410*/  LDC.64 R48, c[0x0][0x388] ;  /* 0x0000e200ff307b82 */ /* 0x001ea20000000a00 */
[----:B------:R-:W-:Y:S01]  /*1420*/  LEA R102, P5, R229, R202, 0x6 ;  /* 0x000000cae5667211 */ /* 0x000fe200078a30ff */
[----:B------:R-:W5:Y:S01]  /*1430*/  LDG.E.U16 R14, desc[UR24][R14.64] ;  /* 0x000000180e0e7981 */ /* 0x000f62000c1e1500 */
[----:B------:R-:W-:Y:S01]  /*1440*/  IMAD.WIDE.U32 R88, R217, 0x2, R88 ;  /* 0x00000002d9587825 */ /* 0x000fe200078e0058 */
[----:B------:R-:W-:-:S02]  /*1450*/  LOP3.LUT R3, R3, 0xfc, RZ, 0xfc, !PT ;  /* 0x000000fc03037812 */ /* 0x000fc400078efcff */
[----:B------:R-:W5:Y:S01]  /*1460*/  LDG.E.U16 R12, desc[UR24][R12.64] ;  /* 0x000000180c0c7981 */ /* 0x000f62000c1e1500 */
[-C--:B------:R-:W-:Y:S01]  /*1470*/  LEA.HI.X R101, R148, R203.reuse, RZ, 0x1, P4 ;  /* 0x000000cb94657211 */ /* 0x080fe200020f0cff */
[----:B------:R-:W-:Y:S01]  /*1480*/  IMAD.WIDE.U32 R8, R217, 0x2, R8 ;  /* 0x00000002d9087825 */ /* 0x000fe200078e0008 */
[-C--:B------:R-:W-:Y:S01]  /*1490*/  LEA.HI.X R103, R150, R203.reuse, RZ, 0x1, P5 ;  /* 0x000000cb96677211 */ /* 0x080fe200028f0cff */
[----:B------:R-:W5:Y:S01]  /*14a0*/  LDG.E.U16 R16, desc[UR24][R16.64] ;  /* 0x0000001810107981 */ /* 0x000f62000c1e1500 */
[-C--:B------:R-:W-:Y:S01]  /*14b0*/  LEA R114, P3, R151, R202.reuse, 0x6 ;  /* 0x000000ca97727211 */ /* 0x080fe200078630ff */
[----:B------:R-:W-:Y:S01]  /*14c0*/  IMAD.WIDE.U32 R22, R217, 0x2, R22 ;  /* 0x00000002d9167825 */ /* 0x000fe200078e0016 */
[-C--:B------:R-:W-:Y:S01]  /*14d0*/  LEA R108, P4, R147, R202.reuse, 0x6 ;  /* 0x000000ca936c7211 */ /* 0x080fe200078830ff */
[----:B------:R0:W5:Y:S01]  /*14e0*/  LDG.E.U16 R15, desc[UR24][R84.64] ;  /* 0x00000018540f7981 */ /* 0x000162000c1e1500 */
[-C--:B------:R-:W-:Y:S01]  /*14f0*/  LEA R110, P5, R225, R202.reuse, 0x6 ;  /* 0x000000cae16e7211 */ /* 0x080fe200078a30ff */
[C---:B------:R-:W-:Y:S01]  /*1500*/  IMAD.WIDE.U32 R24, R217.reuse, 0x2, R24 ;  /* 0x00000002d9187825 */ /* 0x040fe200078e0018 */
[-C--:B------:R-:W-:Y:S01]  /*1510*/  LEA.HI.X R115, R124, R203.reuse, RZ, 0x1, P3 ;  /* 0x000000cb7c737211 */ /* 0x080fe200018f0cff */
[----:B------:R4:W5:Y:S01]  /*1520*/  LDG.E.U16 R13, desc[UR24][R82.64] ;  /* 0x00000018520d7981 */ /* 0x000962000c1e1500 */
[-C--:B------:R-:W-:Y:S01]  /*1530*/  LEA.HI.X R109, R118, R203.reuse, RZ, 0x1, P4 ;  /* 0x000000cb766d7211 */ /* 0x080fe200020f0cff */
[----:B------:R-:W-:Y:S01]  /*1540*/  IMAD.WIDE.U32 R86, R217, 0x2, R86 ;  /* 0x00000002d9567825 */ /* 0x000fe200078e0056 */
[----:B------:R-:W-:Y:S01]  /*1550*/  LEA.HI.X R111, R120, R203, RZ, 0x1, P5 ;  /* 0x000000cb786f7211 */ /* 0x000fe200028f0cff */
[----:B------:R0:W5:Y:S01]  /*1560*/  LDG.E.U16 R17, desc[UR24][R88.64] ;  /* 0x0000001858117981 */ /* 0x000162000c1e1500 */
[C---:B------:R-:W-:Y:S01]  /*1570*/  LEA R124, P3, R133.reuse, R202, 0x6 ;  /* 0x000000ca857c7211 */ /* 0x040fe200078630ff */
[----:B------:R-:W-:Y:S01]  /*1580*/  IMAD.SHL.U32 R142, R133, 0x20, RZ ;  /* 0x00000020858e7824 */ /* 0x000fe200078e00ff */
[-C--:B--2---:R-:W-:Y:S01]  /*1590*/  LEA R78, P0, R2, R48.reuse, 0x2 ;  /* 0x00000030024e7211 */ /* 0x084fe200078010ff */
[----:B------:R-:W-:Y:S01]  /*15a0*/  IMAD.SHL.U32 R144, R219, 0x20, RZ ;  /* 0x00000020db907824 */ /* 0x000fe200078e00ff */
[----:B---3--:R-:W-:Y:S01]  /*15b0*/  LEA R80, P2, R211, R48, 0x7 ;  /* 0x00000030d3507211 */ /* 0x008fe200078438ff */
[----:B------:R-:W-:Y:S01]  /*15c0*/  IMAD.SHL.U32 R146, R3, 0x20, RZ ;  /* 0x0000002003927824 */ /* 0x000fe200078e00ff */
[-C--:B------:R-:W-:Y:S01]  /*15d0*/  LEA.HI.X R79, R168, R49.reuse, RZ, 0x1, P0 ;  /* 0x00000031a84f7211 */ /* 0x080fe200000f0cff */
[----:B------:R-:W-:Y:S01]  /*15e0*/  IMAD.SHL.U32 R211, R209, 0x40, RZ ;  /* 0x00000040d1d37824 */ /* 0x000fe200078e00ff */
[----:B------:R-:W-:Y:S01]  /*15f0*/  LEA.HI.X R81, R215, R49, RZ, 0x1, P2 ;  /* 0x00000031d7517211 */ /* 0x000fe200010f0cff */
[----:B------:R-:W5:Y:S01]  /*1600*/  LDG.E.U16 R8, desc[UR24][R8.64] ;  /* 0x0000001808087981 */ /* 0x000f62000c1e1500 */
[----:B------:R-:W-:Y:S01]  /*1610*/  LEA R118, P4, R219, R202, 0x6 ;  /* 0x000000cadb767211 */ /* 0x000fe200078830ff */
[----:B0-----:R-:W-:Y:S01]  /*1620*/  IMAD.WIDE.U32 R84, R217, 0x2, R78 ;  /* 0x00000002d9547825 */ /* 0x001fe200078e004e */
[-C--:B------:R-:W-:Y:S01]  /*1630*/  LEA R78, P2, R209, R48.reuse, 0x7 ;  /* 0x00000030d14e7211 */ /* 0x080fe200078438ff */
[----:B------:R-:W5:Y:S01]  /*1640*/  LDG.E.U16 R22, desc[UR24][R22.64] ;  /* 0x0000001816167981 */ /* 0x000f62000c1e1500 */
[----:B----4-:R-:W-:-:S02]  /*1650*/  LEA R82, P0, R207, R48, 0x7 ;  /* 0x00000030cf527211 */ /* 0x010fc400078038ff */
[-C--:B------:R-:W-:Y:S01]  /*1660*/  LEA.HI.X R79, R211, R49.reuse, RZ, 0x1, P2 ;  /* 0x00000031d34f7211 */ /* 0x080fe200010f0cff */
[----:B------:R-:W-:Y:S01]  /*1670*/  IMAD.WIDE.U32 R80, R217, 0x2, R80 ;  /* 0x00000002d9507825 */ /* 0x000fe200078e0050 */
[----:B------:R-:W-:Y:S01]  /*1680*/  LEA.HI.X R83, R213, R49, RZ, 0x1, P0 ;  /* 0x00000031d5537211 */ /* 0x000fe200000f0cff */
[----:B------:R-:W5:Y:S01]  /*1690*/  LDG.E.U16 R24, desc[UR24][R24.64] ;  /* 0x0000001818187981 */ /* 0x000f62000c1e1500 */
[----:B------:R-:W-:Y:S01]  /*16a0*/  LEA R120, P5, R3, R202, 0x6 ;  /* 0x000000ca03787211 */ /* 0x000fe200078a30ff */
[----:B------:R-:W-:Y:S01]  /*16b0*/  IMAD.WIDE.U32 R88, R217, 0x2, R78 ;  /* 0x00000002d9587825 */ /* 0x000fe200078e004e */
[C---:B------:R-:W-:Y:S01]  /*16c0*/  LEA R78, P0, R205.reuse, R48, 0x7 ;  /* 0x00000030cd4e7211 */ /* 0x040fe200078038ff */
[----:B------:R0:W5:Y:S01]  /*16d0*/  LDG.E.U16 R9, desc[UR24][R86.64] ;  /* 0x0000001856097981 */ /* 0x000162000c1e1500 */
[-C--:B------:R-:W-:Y:S01]  /*16e0*/  LEA.HI.X R125, R142, R203.reuse, RZ, 0x1, P3 ;  /* 0x000000cb8e7d7211 */ /* 0x080fe200018f0cff */
[----:B------:R-:W-:Y:S01]  /*16f0*/  IMAD.SHL.U32 R209, R205, 0x40, RZ ;  /* 0x00000040cdd17824 */ /* 0x000fe200078e00ff */
[-C--:B------:R-:W-:Y:S01]  /*1700*/  LEA.HI.X R119, R144, R203.reuse, RZ, 0x1, P4 ;  /* 0x000000cb90777211 */ /* 0x080fe200020f0cff */
[----:B------:R-:W-:Y:S01]  /*1710*/  IMAD.WIDE.U32 R54, R217, 0x2, R54 ;  /* 0x00000002d9367825 */ /* 0x000fe200078e0036 */
[----:B------:R-:W-:Y:S01]  /*1720*/  LEA.HI.X R121, R146, R203, RZ, 0x1, P5 ;  /* 0x000000cb92797211 */ /* 0x000fe200028f0cff */
[----:B------:R-:W5:Y:S01]  /*1730*/  LDG.E.U16 R23, desc[UR24][R80.64] ;  /* 0x0000001850177981 */ /* 0x000f62000c1e1500 */
[----:B------:R-:W-:Y:S01]  /*1740*/  LEA.HI.X R79, R209, R49, RZ, 0x1, P0 ;  /* 0x00000031d14f7211 */ /* 0x000fe200000f0cff */
[----:B------:R-:W-:-:S02]  /*1750*/  IMAD.SHL.U32 R207, R136, 0x40, RZ ;  /* 0x0000004088cf7824 */ /* 0x000fc400078e00ff */
[----:B------:R2:W5:Y:S01]  /*1760*/  LDG.E.U16 R25, desc[UR24][R80.64+0x40] ;  /* 0x0000401850197981 */ /* 0x000562000c1e1500 */
[C---:B0-----:R-:W-:Y:S01]  /*1770*/  IMAD.WIDE.U32 R86, R217.reuse, 0x2, R82 ;  /* 0x00000002d9567825 */ /* 0x041fe200078e0052 */
[CC--:B------:R-:W-:Y:S02]  /*1780*/  LEA R82, P2, R134.reuse, R48.reuse, 0x7 ;  /* 0x0000003086527211 */ /* 0x0c0fe400078438ff */
[----:B------:R0:W5:Y:S01]  /*1790*/  LDG.E.U16 R54, desc[UR24][R54.64] ;  /* 0x0000001836367981 */ /* 0x000162000c1e1500 */
[----:B------:R-:W-:Y:S02]  /*17a0*/  IMAD.SHL.U32 R205, R134, 0x40, RZ ;  /* 0x0000004086cd7824 */ /* 0x000fe400078e00ff */
[----:B------:R-:W-:Y:S01]  /*17b0*/  IMAD.SHL.U32 R203, R132, 0x40, RZ ;  /* 0x0000004084cb7824 */ /* 0x000fe200078e00ff */
[----:B------:R-:W5:Y:S01]  /*17c0*/  LDG.E.U16 R130, desc[UR24][R130.64] ;  /* 0x0000001882827981 */ /* 0x000f62000c1e1500 */
[----:B------:R-:W-:Y:S01]  /*17d0*/  IMAD.WIDE.U32 R52, R217, 0x2, R52 ;  /* 0x00000002d9347825 */ /* 0x000fe200078e0034 */
[----:B--2---:R-:W-:-:S02]  /*17e0*/  LEA R80, P0, R136, R48, 0x7 ;  /* 0x0000003088507211 */ /* 0x004fc400078038ff */
[----:B------:R-:W-:Y:S01]  /*17f0*/  LEA R48, P3, R132, R48, 0x7 ;  /* 0x0000003084307211 */ /* 0x000fe200078638ff */
[----:B------:R-:W-:Y:S01]  /*1800*/  IMAD.WIDE.U32 R36, R217, 0x2, R36 ;  /* 0x00000002d9247825 */ /* 0x000fe200078e0024 */
[-C--:B------:R-:W-:Y:S01]  /*1810*/  LEA.HI.X R81, R207, R49.reuse, RZ, 0x1, P0 ;  /* 0x00000031cf517211 */ /* 0x080fe200000f0cff */
[----:B------:R2:W5:Y:S01]  /*1820*/  LDG.E.U16 R52, desc[UR24][R52.64] ;  /* 0x0000001834347981 */ /* 0x000562000c1e1500 */
[-C--:B------:R-:W-:Y:S01]  /*1830*/  LEA.HI.X R83, R205, R49.reuse, RZ, 0x1, P2 ;  /* 0x00000031cd537211 */ /* 0x080fe200010f0cff */
[----:B------:R-:W-:Y:S01]  /*1840*/  IMAD.WIDE.U32 R34, R217, 0x2, R34 ;  /* 0x00000002d9227825 */ /* 0x000fe200078e0022 */
[----:B------:R-:W-:Y:S01]  /*1850*/  LEA.HI.X R49, R203, R49, RZ, 0x1, P3 ;  /* 0x00000031cb317211 */ /* 0x000fe200018f0cff */
[----:B------:R-:W5:Y:S01]  /*1860*/  LDG.E.U16 R36, desc[UR24][R36.64] ;  /* 0x0000001824247981 */ /* 0x000f62000c1e1500 */
[----:B0-----:R-:W-:Y:S01]  /*1870*/  SHF.R.S32.HI R55, RZ, 0x6, R0 ;  /* 0x00000006ff377819 */ /* 0x001fe20000011400 */
[C---:B------:R-:W-:Y:S02]  /*1880*/  IMAD.WIDE.U32 R18, R217.reuse, 0x2, R18 ;  /* 0x00000002d9127825 */ /* 0x040fe400078e0012 */
[----:B------:R-:W5:Y:S02]  /*1890*/  LDG.E.U16 R34, desc[UR24][R34.64] ;  /* 0x0000001822227981 */ /* 0x000f64000c1e1500 */
[C---:B------:R-:W-:Y:S01]  /*18a0*/  IMAD.WIDE.U32 R26, R217.reuse, 0x2, R26 ;  /* 0x00000002d91a7825 */ /* 0x040fe200078e001a */
[----:B--2---:R-:W-:Y:S01]  /*18b0*/  SHF.R.U32.HI R53, RZ, 0x5, R0 ;  /* 0x00000005ff357819 */ /* 0x004fe20000011600 */
[----:B------:R-:W5:Y:S02]  /*18c0*/  LDG.E.U16 R18, desc[UR24][R18.64] ;  /* 0x0000001812127981 */ /* 0x000f64000c1e1500 */
[----:B------:R-:W-:Y:S01]  /*18d0*/  IMAD.WIDE.U32 R20, R217, 0x2, R20 ;  /* 0x00000002d9147825 */ /* 0x000fe200078e0014 */
[----:B------:R-:W-:Y:S01]  /*18e0*/  SGXT R55, R55, 0x1 ;  /* 0x000000013737781a */ /* 0x000fe20000000200 */
[----:B------:R-:W5:Y:S02]  /*18f0*/  LDG.E.U16 R26, desc[UR24][R26.64] ;  /* 0x000000181a1a7981 */ /* 0x000f64000c1e1500 */
[----:B------:R-:W-:-:S04]  /*1900*/  IMAD.WIDE.U32 R28, R217, 0x2, R28 ;  /* 0x00000002d91c7825 */ /* 0x000fc800078e001c */
[C---:B------:R-:W-:Y:S01]  /*1910*/  IMAD.WIDE.U32 R30, R217.reuse, 0x2, R30 ;  /* 0x00000002d91e7825 */ /* 0x040fe200078e001e */
[----:B------:R-:W5:Y:S03]  /*1920*/  LDG.E.U16 R128, desc[UR24][R128.64] ;  /* 0x0000001880807981 */ /* 0x000f66000c1e1500 */
[C---:B------:R-:W-:Y:S01]  /*1930*/  IMAD.WIDE.U32 R32, R217.reuse, 0x2, R32 ;  /* 0x00000002d9207825 */ /* 0x040fe200078e0020 */
[----:B------:R-:W5:Y:S03]  /*1940*/  LDG.E.U16 R126, desc[UR24][R126.64] ;  /* 0x000000187e7e7981 */ /* 0x000f66000c1e1500 */
[----:B------:R-:W-:-:S04]  /*1950*/  IMAD.WIDE.U32 R38, R217, 0x2, R38 ;  /* 0x00000002d9267825 */ /* 0x000fc800078e0026 */
[----:B------:R-:W-:-:S04]  /*1960*/  IMAD.WIDE.U32 R46, R217, 0x2, R46 ;  /* 0x00000002d92e7825 */ /* 0x000fc800078e002e */
[----:B------:R-:W-:-:S04]  /*1970*/  IMAD.WIDE.U32 R40, R217, 0x2, R40 ;  /* 0x00000002d9287825 */ /* 0x000fc800078e0028 */
[----:B------:R-:W-:-:S04]  /*1980*/  IMAD.WIDE.U32 R42, R217, 0x2, R42 ;  /* 0x00000002d92a7825 */ /* 0x000fc800078e002a */
[----:B------:R-:W-:-:S04]  /*1990*/  IMAD.WIDE.U32 R44, R217, 0x2, R44 ;  /* 0x00000002d92c7825 */ /* 0x000fc800078e002c */
[----:B------:R-:W-:-:S04]  /*19a0*/  IMAD.WIDE.U32 R50, R217, 0x2, R50 ;  /* 0x00000002d9327825 */ /* 0x000fc800078e0032 */
[----:B------:R-:W-:Y:S01]  /*19b0*/  IMAD.WIDE.U32 R78, R217, 0x2, R78 ;  /* 0x00000002d94e7825 */ /* 0x000fe200078e004e */
[----:B------:R-:W-:Y:S01]  /*19c0*/  R2UR UR22, R53 ;  /* 0x00000000351672ca */ /* 0x000fe200000e0000 */
[----:B------:R-:W5:Y:S02]  /*19d0*/  LDG.E.U16 R20, desc[UR24][R20.64] ;  /* 0x0000001814147981 */ /* 0x000f64000c1e1500 */
[C---:B------:R-:W-:Y:S02]  /*19e0*/  IMAD.WIDE.U32 R56, R217.reuse, 0x2, R56 ;  /* 0x00000002d9387825 */ /* 0x040fe400078e0038 */
[----:B------:R-:W5:Y:S02]  /*19f0*/  LDG.E.U16 R35, desc[UR24][R78.64] ;  /* 0x000000184e237981 */ /* 0x000f64000c1e1500 */
[C---:B------:R-:W-:Y:S02]  /*1a00*/  IMAD.WIDE.U32 R58, R217.reuse, 0x2, R58 ;  /* 0x00000002d93a7825 */ /* 0x040fe400078e003a */
[----:B------:R0:W5:Y:S02]  /*1a10*/  LDG.E.U16 R37, desc[UR24][R78.64+0x40] ;  /* 0x000040184e257981 */ /* 0x000164000c1e1500 */
[----:B------:R-:W-:-:S04]  /*1a20*/  IMAD.WIDE.U32 R66, R217, 0x2, R66 ;  /* 0x00000002d9427825 */ /* 0x000fc800078e0042 */
[C---:B------:R-:W-:Y:S01]  /*1a30*/  IMAD.WIDE.U32 R60, R217.reuse, 0x2, R60 ;  /* 0x00000002d93c7825 */ /* 0x040fe200078e003c */
[----:B------:R2:W5:Y:S03]  /*1a40*/  LDG.E.U16 R28, desc[UR24][R28.64] ;  /* 0x000000181c1c7981 */ /* 0x000566000c1e1500 */
        /* <DEDUP_REMOVED lines=16> */
[----:B------:R-:W-:-:S04]  /*1b50*/  IMAD.WIDE.U32 R90, R217, 0x2, R90 ;  /* 0x00000002d95a7825 */ /* 0x000fc800078e005a */
        /* <DEDUP_REMOVED lines=18> */
[----:B------:R-:W-:Y:S01]  /*1c80*/  IMAD.WIDE.U32 R48, R217, 0x2, R48 ;  /* 0x00000002d9307825 */ /* 0x000fe200078e0030 */
[----:B0-----:R-:W-:Y:S01]  /*1c90*/  LOP3.LUT R78, R55, 0x90, RZ, 0xc0, !PT ;  /* 0x00000090374e7812 */ /* 0x001fe200078ec0ff */
[----:B------:R2:W5:Y:S02]  /*1ca0*/  LDG.E.U16 R56, desc[UR24][R56.64] ;  /* 0x0000001838387981 */ /* 0x000564000c1e1500 */
[----:B------:R-:W-:Y:S01]  /*1cb0*/  IMAD.SHL.U32 R53, R0, 0x2, RZ ;  /* 0x0000000200357824 */ /* 0x000fe200078e00ff */
[----:B-1----:R-:W-:Y:S01]  /*1cc0*/  R2UR UR26, R138 ;  /* 0x000000008a1a72ca */ /* 0x002fe200000e0000 */
[----:B------:R2:W5:Y:S04]  /*1cd0*/  LDG.E.U16 R58, desc[UR24][R58.64] ;  /* 0x000000183a3a7981 */ /* 0x000568000c1e1500 */
[----:B------:R2:W5:Y:S01]  /*1ce0*/  LDG.E.U16 R66, desc[UR24][R66.64] ;  /* 0x0000001842427981 */ /* 0x000562000c1e1500 */
[----:B------:R-:W-:-:S03]  /*1cf0*/  LOP3.LUT R53, R78, 0x7e, R53, 0x78, !PT ;  /* 0x0000007e4e357812 */ /* 0x000fc600078e7835 */
[----:B------:R2:W5:Y:S04]  /*1d00*/  LDG.E.U16 R60, desc[UR24][R60.64] ;  /* 0x000000183c3c7981 */ /* 0x000568000c1e1500 */
        /* <DEDUP_REMOVED lines=36> */
[----:B------:R2:W5:Y:S01]  /*1f50*/  LDG.E.U16 R51, desc[UR24][R48.64+0x40] ;  /* 0x0000401830337981 */ /* 0x000562000c1e1500 */
[----:B------:R-:W-:Y:S05]  /*1f60*/  @P1 BRA `(.L_x_5) ;  /* 0x0000000000181947 */ /* 0x000fea0003800000 */
[----:B------:R-:W-:Y:S01]  /*1f70*/  ELECT P0, URZ, PT ;  /* 0x0000000000ff782f */ /* 0x000fe20003800000 */
[----:B--2---:R-:W-:Y:S01]  /*1f80*/  IMAD.MOV.U32 R48, RZ, RZ, 0x1 ;  /* 0x00000001ff307424 */ /* 0x004fe200078e00ff */
[----:B------:R-:W-:Y:S01]  /*1f90*/  UMOV UR4, 0x40 ;  /* 0x0000004000047882 */ /* 0x000fe20000000000 */
[----:B------:R-:W-:Y:S01]  /*1fa0*/  UVIRTCOUNT.DEALLOC.SMPOOL 0x80 ;  /* 0x000000800000784c */ /* 0x000fe20000000000 */
[----:B------:R-:W-:-:S09]  /*1fb0*/  ULEA UR4, UR20, UR4, 0x18 ;  /* 0x0000000414047291 */ /* 0x000fd2000f8ec0ff */
[----:B------:R0:W-:Y:S03]  /*1fc0*/  @P0 STS.U8 [UR4], R48 ;  /* 0x00000030ff000988 */ /* 0x0001e60008000004 */
.L_x_5:
[----:B------:R-:W-:Y:S01]  /*1fd0*/  LOP3.LUT P2, RZ, R0, 0x7f, RZ, 0xc0, !PT ;  /* 0x0000007f00ff7812 */ /* 0x000fe2000784c0ff */
[----:B-----5:R1:W-:Y:S01]  /*1fe0*/  STS.U16 [R53+UR21+0x3200], R5 ;  /* 0x0032000535007988 */ /* 0x0203e20008000415 */
[----:B------:R-:W-:Y:S01]  /*1ff0*/  UMOV UR4, 0x1 ;  /* 0x0000000100047882 */ /* 0x000fe20000000000 */
[----:B------:R-:W-:Y:S02]  /*2000*/  SHF.R.U32.HI R132, RZ, 0x1, R2 ;  /* 0x00000001ff847819 */ /* 0x000fe40000011602 */
[----:B--2---:R-:W-:Y:S01]  /*2010*/  LOP3.LUT R49, R53, 0x20, RZ, 0x3c, !PT ;  /* 0x0000002035317812 */ /* 0x004fe200078e3cff */
[----:B------:R2:W-:Y:S04]  /*2020*/  STS.U16 [R53+UR21], R6 ;  /* 0x0000000635007988 */ /* 0x0005e80008000415 */
[----:B------:R-:W-:Y:S01]  /*2030*/  STS.U16 [R53+UR21+0x200], R130 ;  /* 0x0002008235007988 */ /* 0x000fe20008000415 */
[----:B-1----:R-:W-:-:S02]  /*2040*/  IMAD R5, R2, 0x2, R217 ;  /* 0x0000000202057824 */ /* 0x002fc400078e02d9 */
[----:B------:R-:W-:Y:S01]  /*2050*/  VOTEU.ALL UP0, P2 ;  /* 0x0000000000ff7886 */ /* 0x000fe20001000000 */
[----:B------:R-:W-:Y:S01]  /*2060*/  VOTEU.ALL UP1, P2 ;  /* 0x0000000000ff7886 */ /* 0x000fe20001020000 */
[----:B------:R-:W-:Y:S01]  /*2070*/  IMAD.SHL.U32 R5, R5, 0x2, RZ ;  /* 0x0000000205057824 */ /* 0x000fe200078e00ff */
[----:B------:R-:W-:Y:S02]  /*2080*/  STS.U16 [R53+UR21+0x400], R128 ;  /* 0x0004008035007988 */ /* 0x000fe40008000415 */
[----:B------:R-:W-:-:S04]  /*2090*/  @!UP0 UIADD3 UR4, UPT, UPT, -UR4, 0x100000, URZ ;  /* 0x0010000004048890 */ /* 0x000fc8000fffe1ff */
[----:B------:R-:W-:Y:S02]  /*20a0*/  @!UP0 USHF.L.U32 UR5, UR4, 0xb, URZ ;  /* 0x0000000b04058899 */ /* 0x000fe400080006ff */
[----:B------:R-:W-:Y:S02]  /*20b0*/  @!UP0 USHF.L.U32 UR4, UR4, 0x1, URZ ;  /* 0x0000000104048899 */ /* 0x000fe400080006ff */
[----:B------:R-:W-:Y:S01]  /*20c0*/  UISETP.NE.U32.AND UP0, UPT, UR22, URZ, UPT ;  /* 0x000000ff1600728c */ /* 0x000fe2000bf05070 */
[----:B--2---:R-:W-:Y:S01]  /*20d0*/  LOP3.LUT R6, R5, R132, RZ, 0x3c, !PT ;  /* 0x0000008405067212 */ /* 0x004fe200078e3cff */
[----:B------:R-:W-:Y:S04]  /*20e0*/  STS.U16 [R53+UR21+0x600], R126 ;  /* 0x0006007e35007988 */ /* 0x000fe80008000415 */
[----:B------:R1:W-:Y:S04]  /*20f0*/  STS.U16 [R53+UR21+0x800], R4 ;  /* 0x0008000435007988 */ /* 0x0003e80008000415 */
[----:B------:R2:W-:Y:S04]  /*2100*/  STS.U16 [R53+UR21+0xa00], R8 ;  /* 0x000a000835007988 */ /* 0x0005e80008000415 */
[----:B------:R2:W-:Y:S01]  /*2110*/  STS.U16 [R53+UR21+0xc00], R16 ;  /* 0x000c001035007988 */ /* 0x0005e20008000415 */
[----:B-1----:R-:W-:-:S03]  /*2120*/  LOP3.LUT R4, R0, 0x7f, RZ, 0xc0, !PT ;  /* 0x0000007f00047812 */ /* 0x002fc600078ec0ff */
[----:B------:R2:W-:Y:S04]  /*2130*/  STS.U16 [R53+UR21+0xe00], R10 ;  /* 0x000e000a35007988 */ /* 0x0005e80008000415 */
        /* <DEDUP_REMOVED lines=70> */
[----:B------:R2:W-:Y:S01]  /*25a0*/  STS.U16 [R6+UR21+0x4e00], R51 ;  /* 0x004e003306007988 */ /* 0x0005e20008000415 */
[----:B------:R1:W-:Y:S06]  /*25b0*/  MEMBAR.ALL.CTA ;  /* 0x0000000000007992 */ /* 0x0003ec0000008000 */
[----:B-1----:R-:W-:Y:S04]  /*25c0*/  FENCE.VIEW.ASYNC.S ;  /* 0x00000000000073c6 */ /* 0x002fe80000000000 */
[----:B------:R-:W1:Y:S02]  /*25d0*/  FENCE.VIEW.ASYNC.S ;  /* 0x00000000000073c6 */ /* 0x000e640000000000 */
[----:B-1----:R2:W1:Y:S02]  /*25e0*/  @!UP1 SYNCS.EXCH.64 URZ, [UR21+0x5000], UR4 ;  /* 0x0050000415ff95b2 */ /* 0x0024640008000100 */
[----:B-1----:R-:W-:Y:S06]  /*25f0*/  BAR.SYNC.DEFER_BLOCKING 0x0 ;  /* 0x0000000000007b1d */ /* 0x002fec0000010000 */
[----:B--2---:R-:W-:Y:S05]  /*2600*/  BRA.U UP0, `(.L_x_6) ;  /* 0x0000000100787547 */ /* 0x004fea000b800000 */
[----:B------:R-:W-:Y:S02]  /*2610*/  USHF.R.U32.HI UR8, URZ, 0x4, UR21 ;  /* 0x00000004ff087899 */ /* 0x000fe40008011615 */
[----:B------:R-:W-:Y:S02]  /*2620*/  UIADD3 UR4, UPT, UPT, UR21, 0x4000, URZ ;  /* 0x0000400015047890 */ /* 0x000fe4000fffe0ff */
[----:B------:R-:W-:Y:S02]  /*2630*/  USGXT.U32 UR8, UR8, 0xe ;  /* 0x0000000e0808789a */ /* 0x000fe40008000000 */
[----:B------:R-:W-:Y:S02]  /*2640*/  USHF.R.U32.HI UR4, URZ, 0x4, UR4 ;  /* 0x00000004ff047899 */ /* 0x000fe40008011604 */
[----:B------:R-:W-:Y:S01]  /*2650*/  UIADD3 UR16, UP0, UPT, UR8, 0x2, URZ ;  /* 0x0000000208107890 */ /* 0x000fe2000ff1e0ff */
[----:B------:R-:W-:Y:S01]  /*2660*/  UMOV UR5, URZ ;  /* 0x000000ff00057c82 */ /* 0x000fe20008000000 */
[----:B------:R-:W-:-:S02]  /*2670*/  USGXT.U32 UR4, UR4, 0xe ;  /* 0x0000000e0404789a */ /* 0x000fc40008000000 */
[----:B------:R-:W-:Y:S01]  /*2680*/  UIADD3.X UR17, UPT, UPT, UR5, -0x7fffbfe0, URZ, UP0, !UPT ;  /* 0x8000402005117890 */ /* 0x000fe200087fe4ff */
[----:B------:R-:W-:Y:S01]  /*2690*/  UMOV UR6, 0x80 ;  /* 0x0000008000067882 */ /* 0x000fe20000000000 */
[----:B------:R-:W-:Y:S01]  /*26a0*/  UMOV UR7, 0x40004040 ;  /* 0x4000404000077882 */ /* 0x000fe20000000000 */
[----:B------:R-:W-:Y:S02]  /*26b0*/  UIADD3 UR12, UPT, UPT, UR26, 0x40, URZ ;  /* 0x000000401a0c7890 */ /* 0x000fe4000fffe0ff */
[----:B------:R-:W-:Y:S02]  /*26c0*/  UIADD3.64 UR6, UPT, UPT, UR4, UR6, URZ ;  /* 0x0000000604067297 */ /* 0x000fe4000fffe0ff */
[----:B------:R-:W-:Y:S02]  /*26d0*/  UIADD3.64 UR10, UPT, UPT, UR16, 0x1fe, URZ ;  /* 0x000001fe100a7897 */ /* 0x000fe4000fffe0ff */
[----:B------:R-:W-:Y:S02]  /*26e0*/  UIADD3 UR13, UPT, UPT, UR26, 0x40, URZ ;  /* 0x000000401a0d7890 */ /* 0x000fe4000fffe0ff */
[----:B------:R-:W-:Y:S01]  /*26f0*/  UIADD3.64 UR14, UPT, UPT, UR16, 0x200, URZ ;  /* 0x00000200100e7897 */ /* 0x000fe2000fffe0ff */
[----:B------:R-:W-:Y:S01]  /*2700*/  UMOV UR18, 0x0 ;  /* 0x0000000000127882 */ /* 0x000fe20000000000 */
[----:B------:R-:W-:Y:S01]  /*2710*/  UMOV UR19, 0x8110490 ;  /* 0x0811049000137882 */ /* 0x000fe20000000000 */
[----:B------:R-:W-:Y:S01]  /*2720*/  UMOV UR9, 0x80004020 ;  /* 0x8000402000097882 */ /* 0x000fe20000000000 */
[----:B------:R-:W-:Y:S01]  /*2730*/  UMOV UR5, 0x40004040 ;  /* 0x4000404000057882 */ /* 0x000fe20000000000 */
[----:B------:R-:W-:Y:S01]  /*2740*/  UMOV UR28, 0x0 ;  /* 0x00000000001c7882 */ /* 0x000fe20000000000 */
[----:B------:R-:W-:Y:S01]  /*2750*/  UMOV UR29, 0x8110490 ;  /* 0x08110490001d7882 */ /* 0x000fe20000000000 */
[----:B------:R-:W-:Y:S01]  /*2760*/  UMOV UR30, 0x0 ;  /* 0x00000000001e7882 */ /* 0x000fe20000000000 */
[----:B------:R-:W-:Y:S01]  /*2770*/  UMOV UR31, 0x8110490 ;  /* 0x08110490001f7882 */ /* 0x000fe20000000000 */
[----:B------:R1:W-:Y:S01]  /*2780*/  UTCHMMA gdesc[UR8], gdesc[UR4], tmem[UR26], tmem[UR18], idesc[UR19], !UPT ;  /* 0x00ff1204080075ea */ /* 0x0003e2000f80001a */
[----:B------:R-:W-:Y:S01]  /*2790*/  UMOV UR32, 0x0 ;  /* 0x0000000000207882 */ /* 0x000fe20000000000 */
[----:B------:R-:W-:Y:S01]  /*27a0*/  UMOV UR33, 0x8110490 ;  /* 0x0811049000217882 */ /* 0x000fe20000000000 */
[----:B------:R1:W-:Y:S01]  /*27b0*/  UTCHMMA gdesc[UR16], gdesc[UR6], tmem[UR26], tmem[UR28], idesc[UR29], UPT ;  /* 0x00ff1c06100075ea */ /* 0x0003e2000b80001a */
[----:B------:R1:W-:Y:S01]  /*27c0*/  UTCHMMA gdesc[UR10], gdesc[UR4], tmem[UR12], tmem[UR30], idesc[UR31], !UPT ;  /* 0x00ff1e040a0075ea */ /* 0x0003e2000f80000c */
[----:B------:R1:W-:Y:S01]  /*27d0*/  UTCHMMA gdesc[UR14], gdesc[UR6], tmem[UR13], tmem[UR32], idesc[UR33], UPT ;  /* 0x00ff20060e0075ea */ /* 0x0003e2000b80000d */
[----:B------:R-:W-:Y:S01]  /*27e0*/  NOP ;  /* 0x0000000000007918 */ /* 0x000fe20000000000 */
.L_x_6:
[----:B------:R-:W-:Y:S02]  /*27f0*/  ELECT P0, URZ, PT ;  /* 0x0000000000ff782f */ /* 0x000fe40003800000 */
[----:B------:R-:W-:Y:S01]  /*2800*/  SHF.R.S32.HI R136, RZ, 0x3, R0 ;  /* 0x00000003ff887819 */ /* 0x000fe20000011400 */
[----:B-1----:R-:W-:Y:S01]  /*2810*/  UIADD3 UR4, UPT, UPT, UR21, 0x5000, URZ ;  /* 0x0000500015047890 */ /* 0x002fe2000fffe0ff */
[----:B------:R-:W-:Y:S01]  /*2820*/  ISETP.LT.U32.AND P0, PT, R4, 0x20, P0 ;  /* 0x000000200400780c */ /* 0x000fe20000701070 */
[----:B------:R-:W-:Y:S01]  /*2830*/  UMOV UR5, URZ ;  /* 0x000000ff00057c82 */ /* 0x000fe20008000000 */
[----:B------:R-:W-:Y:S01]  /*2840*/  USHF.L.U32 UR22, UR22, 0x15, URZ ;  /* 0x0000001516167899 */ /* 0x000fe200080006ff */
[----:B------:R-:W1:Y:S03]  /*2850*/  LDCU.64 UR28, c[0x0][0x390] ;  /* 0x00007200ff1c77ac */ /* 0x000e660008000a00 */
[----:B------:R-:W-:Y:S01]  /*2860*/  ULOP3.LUT UR22, UR22, 0x600000, URZ, 0xc0, !UPT ;  /* 0x0060000016167892 */ /* 0x000fe2000f8ec0ff */
[----:B------:R-:W2:Y:S06]  /*2870*/  LDCU.64 UR30, c[0x0][0x390] ;  /* 0x00007200ff1e77ac */ /* 0x000eac0008000a00 */
[----:B------:R-:W-:Y:S01]  /*2880*/  VOTEU.ANY UP0, P0 ;  /* 0x0000000000ff7886 */ /* 0x000fe20000000100 */
[----:B------:R-:W-:Y:S01]  /*2890*/  VOTEU.ANY UP1, P0 ;  /* 0x0000000000ff7886 */ /* 0x000fe20000020100 */
[----:B------:R-:W3:Y:S03]  /*28a0*/  LDCU.64 UR32, c[0x0][0x390] ;  /* 0x00007200ff2077ac */ /* 0x000ee60008000a00 */
[----:B------:R-:W-:Y:S01]  /*28b0*/  @UP0 UMOV UR23, UR4 ;  /* 0x0000000400170c82 */ /* 0x000fe20008000000 */
[----:B------:R-:W4:Y:S01]  /*28c0*/  LDCU.64 UR8, c[0x0][0x390] ;  /* 0x00007200ff0877ac */ /* 0x000f220008000a00 */
[----:B------:R0:W-:Y:S01]  /*28d0*/  @UP1 UTCBAR [UR23], URZ ;  /* 0x000000ff170013e9 */ /* 0x0001e200080000ff */
[----:B------:R-:W-:Y:S01]  /*28e0*/  BAR.SYNC.DEFER_BLOCKING 0x0 ;  /* 0x0000000000007b1d */ /* 0x000fe20000010000 */
[----:B------:R-:W-:-:S05]  /*28f0*/  UIADD3 UR22, UPT, UPT, UR26, UR22, URZ ;  /* 0x000000161a167290 */ /* 0x000fca000fffe0ff */
[----:B------:R-:W0:Y:S01]  /*2900*/  LDCU.64 UR6, c[0x0][0x390] ;  /* 0x00007200ff0677ac */ /* 0x000e220008000a00 */
[----:B------:R-:W0:Y:S01]  /*2910*/  LDCU.64 UR4, c[0x0][0x390] ;  /* 0x00007200ff0477ac */ /* 0x000e220008000a00 */
[----:B------:R-:W0:Y:S01]  /*2920*/  LDCU.64 UR18, c[0x0][0x390] ;  /* 0x00007200ff1277ac */ /* 0x000e220008000a00 */
[----:B------:R-:W0:Y:S01]  /*2930*/  LDCU.64 UR16, c[0x0][0x390] ;  /* 0x00007200ff1077ac */ /* 0x000e220008000a00 */
[----:B------:R-:W0:Y:S01]  /*2940*/  LDCU.64 UR14, c[0x0][0x390] ;  /* 0x00007200ff0e77ac */ /* 0x000e220008000a00 */
[----:B------:R-:W5:Y:S01]  /*2950*/  SYNCS.PHASECHK.TRANS64.TRYWAIT P0, [UR21+0x5000], RZ ;  /* 0x005000ffff0075a7 */ /* 0x000f620008001115 */
[----:B------:R-:W0:Y:S01]  /*2960*/  LDCU.64 UR12, c[0x0][0x390] ;  /* 0x00007200ff0c77ac */ /* 0x000e220008000a00 */
        /* <DEDUP_REMOVED lines=10> */
[----:B------:R-:W0:Y:S02]  /*2a10*/  LDCU.64 UR52, c[0x0][0x390] ;  /* 0x00007200ff3477ac */ /* 0x000e240008000a00 */
[----:B012345:R-:W-:Y:S05]  /*2a20*/  @!P0 BRA `(.L_x_7) ;  /* 0x0000002800248947 */ /* 0x03ffea0003800000 */
.L_x_11:
[----:B------:R-:W-:Y:S01]  /*2a30*/  BAR.SYNC.DEFER_BLOCKING 0x0 ;  /* 0x0000000000007b1d */ /* 0x000fe20000010000 */
[----:B------:R-:W-:Y:S01]  /*2a40*/  LOP3.LUT R134, R0, 0x7, RZ, 0xc0, !PT ;  /* 0x0000000700867812 */ /* 0x000fe200078ec0ff */
[----:B------:R-:W-:Y:S01]  /*2a50*/  IMAD.SHL.U32 R186, R187, 0x40, RZ ;  /* 0x00000040bbba7824 */ /* 0x000fe200078e00ff */
[----:B------:R-:W-:Y:S01]  /*2a60*/  SGXT R136, R136, 0x1 ;  /* 0x000000018888781a */ /* 0x000fe20000000200 */
[----:B------:R-:W-:Y:S01]  /*2a70*/  IMAD.SHL.U32 R184, R251, 0x40, RZ ;  /* 0x00000040fbb87824 */ /* 0x000fe200078e00ff */
[----:B------:R-:W-:Y:S01]  /*2a80*/  LEA R242, P0, R201, UR18, 0x8 ;  /* 0x00000012c9f27c11 */ /* 0x000fe2000f8040ff */
[----:B------:R-:W-:Y:S01]  /*2a90*/  IMAD R138, R2, 0x4, R134 ;  /* 0x00000004028a7824 */ /* 0x000fe200078e0286 */
[----:B------:R-:W-:Y:S01]  /*2aa0*/  LOP3.LUT R136, R132, 0x2040, R136, 0xf8, !PT ;  /* 0x0000204084887812 */ /* 0x000fe200078ef888 */
[----:B------:R-:W0:Y:S01]  /*2ab0*/  LDTM.x128 R4, tmem[UR22] ;  /* 0x00000016000479ee */ /* 0x000e2200083c0000 */
[----:B------:R-:W-:Y:S01]  /*2ac0*/  IMAD.SHL.U32 R2, R0, 0x10, RZ ;  /* 0x0000001000027824 */ /* 0x000fe200078e00ff */
[----:B------:R-:W-:Y:S01]  /*2ad0*/  LEA R236, P3, R195, UR12, 0x8 ;  /* 0x0000000cc3ec7c11 */ /* 0x000fe2000f8640ff */
[----:B------:R-:W-:Y:S01]  /*2ae0*/  IMAD.SHL.U32 R132, R138, 0x10, RZ ;  /* 0x000000108a847824 */ /* 0x000fe200078e00ff */
[----:B------:R-:W1:Y:S01]  /*2af0*/  LDCU.64 UR64, c[0x0][0x390] ;  /* 0x00007200ff4077ac */ /* 0x000e620008000a00 */
[----:B------:R-:W-:Y:S01]  /*2b00*/  IMAD.SHL.U32 R0, R0, 0x8, RZ ;  /* 0x0000000800007824 */ /* 0x000fe200078e00ff */
[----:B------:R-:W-:Y:S01]  /*2b10*/  LOP3.LUT R2, R2, 0x7f0, RZ, 0xc0, !PT ;  /* 0x000007f002027812 */ /* 0x000fe200078ec0ff */
[----:B------:R-:W-:Y:S01]  /*2b20*/  IMAD.SHL.U32 R182, R183, 0x40, RZ ;  /* 0x00000040b7b67824 */ /* 0x000fe200078e00ff */
[----:B------:R-:W-:Y:S01]  /*2b30*/  LOP3.LUT R132, R136, R132, RZ, 0x3c, !PT ;  /* 0x0000008488847212 */ /* 0x000fe200078e3cff */
[----:B------:R-:W2:Y:S01]  /*2b40*/  LDCU.64 UR62, c[0x0][0x390] ;  /* 0x00007200ff3e77ac */ /* 0x000ea20008000a00 */
[----:B------:R-:W-:Y:S01]  /*2b50*/  LOP3.LUT R0, R0, 0x80, RZ, 0xc0, !PT ;  /* 0x0000008000007812 */ /* 0x000fe200078ec0ff */
[----:B------:R-:W-:Y:S01]  /*2b60*/  IMAD R2, R134, 0x800, R2 ;  /* 0x0000080086027824 */ /* 0x000fe200078e0202 */
[----:B------:R-:W3:Y:S02]  /*2b70*/  LDCU.64 UR54, c[0x0][0x390] ;  /* 0x00007200ff3677ac */ /* 0x000ee40008000a00 */
[----:B------:R-:W-:Y:S01]  /*2b80*/  IADD3 R0, PT, PT, R132, UR21, R0 ;  /* 0x0000001584007c10 */ /* 0x000fe2000fffe000 */
[----:B------:R-:W-:Y:S01]  /*2b90*/  IMAD.SHL.U32 R132, R201, 0x40, RZ ;  /* 0x00000040c9847824 */ /* 0x000fe200078e00ff */
[----:B------:R-:W0:Y:S01]  /*2ba0*/  @!P2 SYNCS.CCTL.IV [UR21+0x5000] ;  /* 0x00500000ff00a9b1 */ /* 0x000e220008000015 */
[C---:B------:R-:W-:Y:S01]  /*2bb0*/  LOP3.LUT R142, R2.reuse, 0x10, RZ, 0x3c, !PT ;  /* 0x00000010028e7812 */ /* 0x040fe200078e3cff */
[----:B------:R-:W-:Y:S01]  /*2bc0*/  NOP ;  /* 0x0000000000007918 */ /* 0x000fe20000000000 */
[----:B------:R-:W-:Y:S01]  /*2bd0*/  LOP3.LUT R140, R2, 0x20, RZ, 0x3c, !PT ;  /* 0x00000020028c7812 */ /* 0x000fe200078e3cff */
[----:B------:R-:W4:Y:S01]  /*2be0*/  LDCU.64 UR58, c[0x0][0x390] ;  /* 0x00007200ff3a77ac */ /* 0x000f220008000a00 */
[----:B------:R-:W-:Y:S01]  /*2bf0*/  LEA.HI.X R201, R132, UR19, RZ, 0x2, P0 ;  /* 0x0000001384c97c11 */ /* 0x000fe200080f14ff */
[----:B------:R-:W-:Y:S01]  /*2c00*/  IMAD.SHL.U32 R180, R181, 0x40, RZ ;  /* 0x00000040b5b47824 */ /* 0x000fe200078e00ff */
[----:B------:R-:W-:Y:S01]  /*2c10*/  LEA R240, P0, R199, UR16, 0x8 ;  /* 0x00000010c7f07c11 */ /* 0x000fe2000f8040ff */
[----:B0-----:R0:W-:Y:S01]  /*2c20*/  STS.128 [R2+UR21], R4 ;  /* 0x0000000402007988 */ /* 0x0011e20008000c15 */
[----:B------:R-:W-:Y:S01]  /*2c30*/  LEA R238, P2, R197, UR14, 0x8 ;  /* 0x0000000ec5ee7c11 */ /* 0x000fe2000f8440ff */
[----:B------:R-:W5:Y:S01]  /*2c40*/  LDCU.64 UR60, c[0x0][0x390] ;  /* 0x00007200ff3c77ac */ /* 0x000f620008000a00 */
[----:B------:R-:W-:Y:S01]  /*2c50*/  IMAD.SHL.U32 R176, R177, 0x40, RZ ;  /* 0x00000040b1b07824 */ /* 0x000fe200078e00ff */
[----:B------:R1:W-:Y:S01]  /*2c60*/  STS.128 [R142+UR21], R8 ;  /* 0x000000088e007988 */ /* 0x0003e20008000c15 */
[----:B------:R-:W-:Y:S01]  /*2c70*/  IMAD.SHL.U32 R178, R245, 0x40, RZ ;  /* 0x00000040f5b27824 */ /* 0x000fe200078e00ff */
[----:B------:R-:W2:Y:S01]  /*2c80*/  LDCU.64 UR22, c[0x0][0x390] ;  /* 0x00007200ff1677ac */ /* 0x000ea20008000a00 */
[----:B------:R-:W-:Y:S01]  /*2c90*/  IMAD.SHL.U32 R174, R175, 0x40, RZ ;  /* 0x00000040afae7824 */ /* 0x000fe200078e00ff */
[----:B------:R-:W-:Y:S01]  /*2ca0*/  STS.128 [R140+UR21], R12 ;  /* 0x0000000c8c007988 */ /* 0x000fe20008000c15 */
[----:B------:R-:W-:Y:S01]  /*2cb0*/  IMAD.SHL.U32 R172, R239, 0x40, RZ ;  /* 0x00000040efac7824 */ /* 0x000fe200078e00ff */
[----:B------:R-:W2:Y:S01]  /*2cc0*/  LDCU.64 UR56, c[0x0][0x390] ;  /* 0x00007200ff3877ac */ /* 0x000ea20008000a00 */
[----:B------:R-:W-:Y:S01]  /*2cd0*/  IMAD.SHL.U32 R162, R233, 0x40, RZ ;  /* 0x00000040e9a27824 */ /* 0x000fe200078e00ff */
[----:B------:R-:W-:Y:S01]  /*2ce0*/  STL.64 [R1+0x48], R126 ;  /* 0x0000487e01007387 */ /* 0x000fe20000100a00 */
[----:B------:R-:W-:Y:S01]  /*2cf0*/  IMAD.SHL.U32 R166, R237, 0x40, RZ ;  /* 0x00000040eda67824 */ /* 0x000fe200078e00ff */
[----:B------:R-:W2:Y:S01]  /*2d00*/  LDCU.64 UR66, c[0x0][0x390] ;  /* 0x00007200ff4277ac */ /* 0x000ea20008000a00 */
[----:B------:R-:W-:Y:S01]  /*2d10*/  IMAD.SHL.U32 R164, R235, 0x40, RZ ;  /* 0x00000040eba47824 */ /* 0x000fe200078e00ff */
[C---:B0-----:R-:W-:Y:S01]  /*2d20*/  LOP3.LUT R5, R2.reuse, 0x30, RZ, 0x3c, !PT ;  /* 0x0000003002057812 */ /* 0x041fe200078e3cff */
[----:B------:R-:W-:Y:S01]  /*2d30*/  IMAD.SHL.U32 R6, R195, 0x40, RZ ;  /* 0x00000040c3067824 */ /* 0x000fe200078e00ff */
[----:B------:R-:W-:Y:S01]  /*2d40*/  LOP3.LUT R4, R2, 0x40, RZ, 0x3c, !PT ;  /* 0x0000004002047812 */ /* 0x000fe200078e3cff */
[----:B------:R-:W0:Y:S01]  /*2d50*/  LDCU.64 UR18, c[0x0][0x390] ;  /* 0x00007200ff1277ac */ /* 0x000e220008000a00 */
[----:B-1----:R-:W-:Y:S01]  /*2d60*/  IMAD.SHL.U32 R10, R171, 0x40, RZ ;  /* 0x00000040ab0a7824 */ /* 0x002fe200078e00ff */
[----:B------:R1:W-:Y:S01]  /*2d70*/  STS.128 [R5+UR21], R16 ;  /* 0x0000001005007988 */ /* 0x0003e20008000c15 */
[----:B------:R-:W-:Y:S01]  /*2d80*/  LEA.HI.X R195, R6, UR13, RZ, 0x2, P3 ;  /* 0x0000000d06c37c11 */ /* 0x000fe200098f14ff */
[----:B------:R-:W0:Y:S01]  /*2d90*/  LDCU.64 UR12, c[0x0][0x390] ;  /* 0x00007200ff0c77ac */ /* 0x000e220008000a00 */
[----:B------:R-:W-:Y:S01]  /*2da0*/  LEA R230, P3, R189, UR50, 0x8 ;  /* 0x00000032bde67c11 */ /* 0x000fe2000f8640ff */
[----:B------:R0:W-:Y:S01]  /*2db0*/  STS.128 [R4+UR21], R20 ;  /* 0x0000001404007988 */ /* 0x0001e20008000c15 */
[----:B------:R-:W-:-:S02]  /*2dc0*/  IMAD.SHL.U32 R158, R167, 0x40, RZ ;  /* 0x00000040a79e7824 */ /* 0x000fc400078e00ff */
[----:B------:R-:W-:Y:S01]  /*2dd0*/  IMAD.SHL.U32 R11, R231, 0x40, RZ ;  /* 0x00000040e70b7824 */ /* 0x000fe200078e00ff */
[----:B------:R-:W-:Y:S01]  /*2de0*/  STL.64 [R1+0x40], R128 ;  /* 0x0000408001007387 */ /* 0x000fe20000100a00 */
[----:B------:R-:W-:Y:S02]  /*2df0*/  IMAD.SHL.U32 R160, R169, 0x40, RZ ;  /* 0x00000040a9a07824 */ /* 0x000fe400078e00ff */
[----:B------:R-:W-:Y:S01]  /*2e00*/  IMAD.SHL.U32 R154, R163, 0x40, RZ ;  /* 0x00000040a39a7824 */ /* 0x000fe200078e00ff */
[----:B------:R-:W-:Y:S01]  /*2e10*/  STL.64 [R1+0x38], R130 ;  /* 0x0000388201007387 */ /* 0x000fe20000100a00 */
[----:B------:R-:W-:Y:S02]  /*2e20*/  IMAD.SHL.U32 R152, R161, 0x40, RZ ;  /* 0x00000040a1987824 */ /* 0x000fe400078e00ff */
[----:B------:R-:W-:Y:S01]  /*2e30*/  IMAD.SHL.U32 R150, R229, 0x40, RZ ;  /* 0x00000040e5967824 */ /* 0x000fe200078e00ff */
[----:B------:R2:W-:Y:S01]  /*2e40*/  STL [R1+0x20], R142 ;  /* 0x0000208e01007387 */ /* 0x0005e20000100800 */
[----:B-1----:R-:W-:-:S02]  /*2e50*/  IMAD.SHL.U32 R5, R197, 0x40, RZ ;  /* 0x00000040c5057824 */ /* 0x002fc400078e00ff */
[----:B------:R-:W-:Y:S02]  /*2e60*/  IMAD.SHL.U32 R14, R157, 0x40, RZ ;  /* 0x000000409d0e7824 */ /* 0x000fe400078e00ff */
[----:B0-----:R-:W-:Y:S01]  /*2e70*/  IMAD.SHL.U32 R4, R199, 0x40, RZ ;  /* 0x00000040c7047824 */ /* 0x001fe200078e00ff */
[----:B------:R-:W-:Y:S01]  /*2e80*/  LEA.HI.X R197, R5, UR15, RZ, 0x2, P2 ;  /* 0x0000000f05c57c11 */ /* 0x000fe200090f14ff */
[----:B------:R-:W-:Y:S01]  /*2e90*/  IMAD.SHL.U32 R5, R189, 0x40, RZ ;  /* 0x00000040bd057824 */ /* 0x000fe200078e00ff */
[----:B------:R-:W-:Y:S01]  /*2ea0*/  LEA R232, P2, R193, UR44, 0x8 ;  /* 0x0000002cc1e87c11 */ /* 0x000fe2000f8440ff */
[----:B------:R-:W0:Y:S01]  /*2eb0*/  LDCU.64 UR14, c[0x0][0x390] ;  /* 0x00007200ff0e77ac */ /* 0x000e220008000a00 */
[----:B------:R-:W-:Y:S01]  /*2ec0*/  LEA.HI.X R199, R4, UR17, RZ, 0x2, P0 ;  /* 0x0000001104c77c11 */ /* 0x000fe200080f14ff */
[C---:B------:R-:W-:Y:S01]  /*2ed0*/  IMAD.SHL.U32 R4, R191.reuse, 0x40, RZ ;  /* 0x00000040bf047824 */ /* 0x040fe200078e00ff */
[----:B------:R-:W-:Y:S01]  /*2ee0*/  LEA R234, P0, R191, UR10, 0x8 ;  /* 0x0000000abfea7c11 */ /* 0x000fe2000f8040ff */
[----:B------:R-:W-:Y:S01]  /*2ef0*/  IMAD.SHL.U32 R191, R193, 0x40, RZ ;  /* 0x00000040c1bf7824 */ /* 0x000fe200078e00ff */
[----:B------:R-:W-:Y:S01]  /*2f00*/  LEA.HI.X R189, R5, UR51, RZ, 0x2, P3 ;  /* 0x0000003305bd7c11 */ /* 0x000fe200098f14ff */
[----:B------:R-:W-:Y:S01]  /*2f10*/  IMAD.SHL.U32 R5, R185, 0x40, RZ ;  /* 0x00000040b9057824 */ /* 0x000fe200078e00ff */
[----:B------:R-:W-:Y:S01]  /*2f20*/  LEA.HI.X R193, R4, UR11, RZ, 0x2, P0 ;  /* 0x0000000b04c17c11 */ /* 0x000fe200080f14ff */
[C---:B------:R-:W-:Y:S01]  /*2f30*/  IMAD.SHL.U32 R4, R228.reuse, 0x40, RZ ;  /* 0x00000040e4047824 */ /* 0x040fe200078e00ff */
[----:B------:R-:W-:Y:S01]  /*2f40*/  LEA.HI.X R191, R191, UR45, RZ, 0x2, P2 ;  /* 0x0000002dbfbf7c11 */ /* 0x000fe200090f14ff */
[----:B------:R-:W1:Y:S01]  /*2f50*/  LDCU.64 UR16, c[0x0][0x390] ;  /* 0x00007200ff1077ac */ /* 0x000e620008000a00 */
[----:B------:R-:W-:Y:S01]  /*2f60*/  LEA R228, P0, R228, UR34, 0x8 ;  /* 0x00000022e4e47c11 */ /* 0x000fe2000f8040ff */
[----:B------:R-:W-:Y:S01]  /*2f70*/  IMAD.SHL.U32 R23, R159, 0x40, RZ ;  /* 0x000000409f177824 */ /* 0x000fe200078e00ff */
[----:B------:R-:W-:Y:S01]  /*2f80*/  LEA R226, P2, R187, UR40, 0x8 ;  /* 0x00000028bbe27c11 */ /* 0x000fe2000f8440ff */
[----:B------:R-:W0:Y:S01]  /*2f90*/  LDCU.64 UR10, c[0x0][0x390] ;  /* 0x00007200ff0a77ac */ /* 0x000e220008000a00 */
[----:B------:R-:W-:Y:S01]  /*2fa0*/  LEA R224, P3, R185, UR48, 0x8 ;  /* 0x00000030b9e07c11 */ /* 0x000fe2000f8640ff */
[----:B------:R-:W-:Y:S01]  /*2fb0*/  IMAD.SHL.U32 R22, R141, 0x40, RZ ;  /* 0x000000408d167824 */ /* 0x000fe200078e00ff */
[----:B------:R-:W-:Y:S01]  /*2fc0*/  LEA.HI.X R187, R4, UR35, RZ, 0x2, P0 ;  /* 0x0000002304bb7c11 */ /* 0x000fe200080f14ff */
[----:B------:R-:W-:Y:S01]  /*2fd0*/  IMAD.SHL.U32 R4, R220, 0x40, RZ ;  /* 0x00000040dc047824 */ /* 0x000fe200078e00ff */
[----:B------:R-:W-:Y:S01]  /*2fe0*/  LEA.HI.X R186, R186, UR41, RZ, 0x2, P2 ;  /* 0x00000029baba7c11 */ /* 0x000fe200090f14ff */
[----:B------:R-:W0:Y:S01]  /*2ff0*/  LDCU.64 UR40, c[0x0][0x390] ;  /* 0x00007200ff2877ac */ /* 0x000e220008000a00 */
[----:B------:R-:W-:Y:S01]  /*3000*/  LEA.HI.X R185, R5, UR49, RZ, 0x2, P3 ;  /* 0x0000003105b97c11 */ /* 0x000fe200098f14ff */
[----:B------:R-:W-:Y:S01]  /*3010*/  IMAD.SHL.U32 R5, R179, 0x40, RZ ;  /* 0x00000040b3057824 */ /* 0x000fe200078e00ff */
[----:B------:R-:W-:Y:S01]  /*3020*/  LEA R220, P2, R220, UR36, 0x8 ;  /* 0x00000024dcdc7c11 */ /* 0x000fe2000f8440ff */
[----:B------:R-:W0:Y:S01]  /*3030*/  LDCU.64 UR34, c[0x0][0x390] ;  /* 0x00007200ff2277ac */ /* 0x000e220008000a00 */
[----:B------:R-:W-:Y:S01]  /*3040*/  LEA R222, P0, R251, UR38, 0x8 ;  /* 0x00000026fbde7c11 */ /* 0x000fe2000f8040ff */
[----:B------:R-:W-:Y:S01]  /*3050*/  IMAD.SHL.U32 R144, R227, 0x40, RZ ;  /* 0x00000040e3907824 */ /* 0x000fe200078e00ff */
[----:B------:R-:W-:Y:S01]  /*3060*/  LEA R218, P3, R183, UR46, 0x8 ;  /* 0x0000002eb7da7c11 */ /* 0x000fe2000f8640ff */
[----:B------:R-:W0:Y:S01]  /*3070*/  LDCU.64 UR44, c[0x0][0x390] ;  /* 0x00007200ff2c77ac */ /* 0x000e220008000a00 */
        /* <DEDUP_REMOVED lines=15> */
[----:B------:R-:W-:Y:S01]  /*3170*/  IMAD.SHL.U32 R5, R173, 0x40, RZ ;  /* 0x00000040ad057824 */ /* 0x000fe200078e00ff */
[----:B------:R-:W-:Y:S01]  /*3180*/  LEA.HI.X R180, R180, UR53, RZ, 0x2, P2 ;  /* 0x00000035b4b47c11 */ /* 0x000fe200090f14ff */
[----:B------:R-:W0:Y:S01]  /*3190*/  LDCU.64 UR42, c[0x0][0x390] ;  /* 0x00007200ff2a77ac */ /* 0x000e220008000a00 */
[----:B--2---:R-:W-:Y:S01]  /*31a0*/  LEA R206, P3, R177, UR62, 0x8 ;  /* 0x0000003eb1ce7c11 */ /* 0x004fe2000f8640ff */
[----:B------:R-:W-:Y:S01]  /*31b0*/  IMAD.SHL.U32 R136, R147, 0x40, RZ ;  /* 0x0000004093887824 */ /* 0x000fe200078e00ff */
[----:B---3--:R-:W-:Y:S01]  /*31c0*/  LEA R208, P2, R247, UR54, 0x8 ;  /* 0x00000036f7d07c11 */ /* 0x008fe2000f8440ff */
[----:B------:R-:W2:Y:S01]  /*31d0*/  LDCU.64 UR48, c[0x0][0x390] ;  /* 0x00007200ff3077ac */ /* 0x000ea20008000a00 */
[----:B----4-:R-:W-:Y:S01]  /*31e0*/  LEA R210, P0, R245, UR58, 0x8 ;  /* 0x0000003af5d27c11 */ /* 0x010fe2000f8040ff */
[----:B------:R-:W-:Y:S01]  /*31f0*/  IMAD.SHL.U32 R134, R145, 0x40, RZ ;  /* 0x0000004091867824 */ /* 0x000fe200078e00ff */
[----:B------:R-:W-:Y:S01]  /*3200*/  LEA.HI.X R176, R176, UR63, RZ, 0x2, P3 ;  /* 0x0000003fb0b07c11 */ /* 0x000fe200098f14ff */
[----:B------:R-:W3:Y:S01]  /*3210*/  LDCU.64 UR50, c[0x0][0x390] ;  /* 0x00007200ff3277ac */ /* 0x000ee20008000a00 */
[----:B------:R-:W-:Y:S01]  /*3220*/  LEA.HI.X R177, R4, UR55, RZ, 0x2, P2 ;  /* 0x0000003704b17c11 */ /* 0x000fe200090f14ff */
[----:B------:R-:W-:Y:S01]  /*3230*/  IMAD.SHL.U32 R4, R243, 0x40, RZ ;  /* 0x00000040f3047824 */ /* 0x000fe200078e00ff */
[----:B-----5:R-:W-:Y:S01]  /*3240*/  LEA R200, P3, R173, UR60, 0x8 ;  /* 0x0000003cadc87c11 */ /* 0x020fe2000f8640ff */
[----:B------:R-:W-:Y:S01]  /*3250*/  IMAD.SHL.U32 R20, R223, 0x40, RZ ;  /* 0x00000040df147824 */ /* 0x000fe200078e00ff */
[----:B------:R-:W-:Y:S01]  /*3260*/  LEA.HI.X R178, R178, UR59, RZ, 0x2, P0 ;  /* 0x0000003bb2b27c11 */ /* 0x000fe200080f14ff */
[----:B------:R-:W-:Y:S01]  /*3270*/  IMAD.SHL.U32 R18, R143, 0x40, RZ ;  /* 0x000000408f127824 */ /* 0x000fe200078e00ff */
[----:B------:R-:W-:Y:S01]  /*3280*/  LEA R204, P0, R243, UR22, 0x8 ;  /* 0x00000016f3cc7c11 */ /* 0x000fe2000f8040ff */
[----:B------:R-:W-:Y:S01]  /*3290*/  IMAD.SHL.U32 R12, R137, 0x40, RZ ;  /* 0x00000040890c7824 */ /* 0x000fe200078e00ff */
[----:B------:R-:W-:Y:S01]  /*32a0*/  LEA.HI.X R173, R5, UR61, RZ, 0x2, P3 ;  /* 0x0000003d05ad7c11 */ /* 0x000fe200098f14ff */
[----:B------:R-:W-:Y:S01]  /*32b0*/  IMAD.SHL.U32 R5, R149, 0x40, RZ ;  /* 0x0000004095057824 */ /* 0x000fe200078e00ff */
[----:B------:R-:W-:Y:S01]  /*32c0*/  LEA R202, P2, R175, UR56, 0x8 ;  /* 0x00000038afca7c11 */ /* 0x000fe2000f8440ff */
[----:B------:R-:W-:Y:S01]  /*32d0*/  IMAD.SHL.U32 R132, R225, 0x40, RZ ;  /* 0x00000040e1847824 */ /* 0x000fe200078e00ff */
[----:B0-----:R-:W-:Y:S01]  /*32e0*/  LEA R194, P3, R171, UR14, 0x8 ;  /* 0x0000000eabc27c11 */ /* 0x001fe2000f8640ff */
[----:B------:R-:W-:Y:S01]  /*32f0*/  IMAD.SHL.U32 R7, R135, 0x40, RZ ;  /* 0x0000004087077824 */ /* 0x000fe200078e00ff */
[----:B------:R-:W-:Y:S01]  /*3300*/  LEA.HI.X R175, R4, UR23, RZ, 0x2, P0 ;  /* 0x0000001704af7c11 */ /* 0x000fe200080f14ff */
[----:B------:R-:W0:Y:S01]  /*3310*/  LDCU.64 UR22, c[0x0][0x390] ;  /* 0x00007200ff1677ac */ /* 0x000e220008000a00 */
[----:B------:R-:W-:Y:S01]  /*3320*/  LEA R198, P0, R239, UR66, 0x8 ;  /* 0x00000042efc67c11 */ /* 0x000fe2000f8040ff */
[----:B------:R-:W-:Y:S01]  /*3330*/  IMAD.SHL.U32 R4, R241, 0x40, RZ ;  /* 0x00000040f1047824 */ /* 0x000fe200078e00ff */
[----:B------:R-:W-:Y:S01]  /*3340*/  LEA.HI.X R174, R174, UR57, RZ, 0x2, P2 ;  /* 0x00000039aeae7c11 */ /* 0x000fe200090f14ff */
[----:B------:R-:W-:Y:S01]  /*3350*/  IMAD.SHL.U32 R17, R217, 0x4, RZ ;  /* 0x00000004d9117824 */ /* 0x000fe200078e00ff */
[----:B------:R-:W-:Y:S01]  /*3360*/  LEA.HI.X R10, R10, UR15, RZ, 0x2, P3 ;  /* 0x0000000f0a0a7c11 */ /* 0x000fe200098f14ff */
[----:B------:R-:W4:Y:S01]  /*3370*/  LDCU.64 UR14, c[0x0][0x390] ;  /* 0x00007200ff0e77ac */ /* 0x000f220008000a00 */
[----:B------:R-:W-:Y:S01]  /*3380*/  LEA R196, P2, R241, UR18, 0x8 ;  /* 0x00000012f1c47c11 */ /* 0x000fe2000f8440ff */
[----:B------:R-:W-:Y:S01]  /*3390*/  IMAD.SHL.U32 R168, R168, 0x4, RZ ;  /* 0x00000004a8a87824 */ /* 0x000fe200078e00ff */
[----:B-1----:R-:W-:Y:S01]  /*33a0*/  LEA R188, P3, R233, UR16, 0x8 ;  /* 0x00000010e9bc7c11 */ /* 0x002fe2000f8640ff */
[----:B------:R-:W-:Y:S01]  /*33b0*/  IMAD.SHL.U32 R8, R221, 0x40, RZ ;  /* 0x00000040dd087824 */ /* 0x000fe200078e00ff */
[----:B------:R-:W-:Y:S01]  /*33c0*/  LEA.HI.X R172, R172, UR67, RZ, 0x2, P0 ;  /* 0x00000043acac7c11 */ /* 0x000fe200080f14ff */
[----:B------:R-:W-:Y:S01]  /*33d0*/  IMAD.SHL.U32 R16, R139, 0x40, RZ ;  /* 0x000000408b107824 */ /* 0x000fe200078e00ff */
[----:B------:R-:W-:Y:S01]  /*33e0*/  LEA R192, P0, R237, UR12, 0x8 ;  /* 0x0000000cedc07c11 */ /* 0x000fe2000f8040ff */
[----:B------:R-:W-:Y:S01]  /*33f0*/  IMAD.SHL.U32 R9, R219, 0x40, RZ ;  /* 0x00000040db097824 */ /* 0x000fe200078e00ff */
[----:B------:R-:W-:Y:S01]  /*3400*/  LEA.HI.X R171, R4, UR19, RZ, 0x2, P2 ;  /* 0x0000001304ab7c11 */ /* 0x000fe200090f14ff */
[----:B------:R-:W-:Y:S01]  /*3410*/  IMAD.SHL.U32 R4, R165, 0x40, RZ ;  /* 0x00000040a5047824 */ /* 0x000fe200078e00ff */
[----:B------:R-:W-:Y:S01]  /*3420*/  LEA.HI.X R162, R162, UR17, RZ, 0x2, P3 ;  /* 0x00000011a2a27c11 */ /* 0x000fe200098f14ff */
[----:B------:R-:W1:Y:S01]  /*3430*/  LDCU.64 UR18, c[0x0][0x390] ;  /* 0x00007200ff1277ac */ /* 0x000e620008000a00 */
[----:B------:R-:W-:Y:S01]  /*3440*/  LEA R190, P2, R235, UR10, 0x8 ;  /* 0x0000000aebbe7c11 */ /* 0x000fe2000f8440ff */
[----:B------:R-:W-:Y:S01]  /*3450*/  IMAD.SHL.U32 R6, R133, 0x40, RZ ;  /* 0x0000004085067824 */ /* 0x000fe200078e00ff */
[----:B------:R-:W-:Y:S01]  /*3460*/  LEA R167, P3, R167, UR38, 0x8 ;  /* 0x00000026a7a77c11 */ /* 0x000fe2000f8640ff */
[----:B------:R-:W5:Y:S01]  /*3470*/  LDCU.64 UR16, c[0x0][0x390] ;  /* 0x00007200ff1077ac */ /* 0x000f620008000a00 */
[----:B------:R-:W-:-:S02]  /*3480*/  LEA.HI.X R166, R166, UR13, RZ, 0x2, P0 ;  /* 0x0000000da6a67c11 */ /* 0x000fc400080f14ff */
[----:B------:R-:W-:Y:S01]  /*3490*/  LEA R170, P0, R231, UR40, 0x8 ;  /* 0x00000028e7aa7c11 */ /* 0x000fe2000f8040ff */
[----:B------:R-:W1:Y:S01]  /*34a0*/  LDCU.64 UR12, c[0x0][0x390] ;  /* 0x00007200ff0c77ac */ /* 0x000e620008000a00 */
[----:B------:R-:W-:Y:S02]  /*34b0*/  LEA.HI.X R164, R164, UR11, RZ, 0x2, P2 ;  /* 0x0000000ba4a47c11 */ /* 0x000fe400090f14ff */
[----:B------:R-:W-:Y:S01]  /*34c0*/  LEA.HI.X R158, R158, UR39, RZ, 0x2, P3 ;  /* 0x000000279e9e7c11 */ /* 0x000fe200098f14ff */
[----:B------:R-:W1:Y:S01]  /*34d0*/  LDCU.64 UR10, c[0x0][0x390] ;  /* 0x00007200ff0a77ac */ /* 0x000e620008000a00 */
[----:B------:R-:W-:Y:S02]  /*34e0*/  LEA R169, P2, R169, UR34, 0x8 ;  /* 0x00000022a9a97c11 */ /* 0x000fe4000f8440ff */
[----:B------:R-:W-:Y:S01]  /*34f0*/  LEA R163, P3, R163, UR42, 0x8 ;  /* 0x0000002aa3a37c11 */ /* 0x000fe2000f8640ff */
[----:B------:R-:W1:Y:S01]  /*3500*/  LDCU.64 UR38, c[0x0][0x390] ;  /* 0x00007200ff2677ac */ /* 0x000e620008000a00 */
[----:B------:R-:W-:-:S02]  /*3510*/  LEA.HI.X R11, R11, UR41, RZ, 0x2, P0 ;  /* 0x000000290b0b7c11 */ /* 0x000fc400080f14ff */
[----:B------:R-:W-:Y:S01]  /*3520*/  LEA R165, P0, R165, UR36, 0x8 ;  /* 0x00000024a5a57c11 */ /* 0x000fe2000f8040ff */
[----:B------:R-:W1:Y:S01]  /*3530*/  LDCU.64 UR40, c[0x0][0x390] ;  /* 0x00007200ff2877ac */ /* 0x000e620008000a00 */
[----:B------:R-:W-:Y:S02]  /*3540*/  LEA.HI.X R160, R160, UR35, RZ, 0x2, P2 ;  /* 0x00000023a0a07c11 */ /* 0x000fe400090f14ff */
[----:B------:R-:W-:Y:S01]  /*3550*/  LEA.HI.X R154, R154, UR43, RZ, 0x2, P3 ;  /* 0x0000002b9a9a7c11 */ /* 0x000fe200098f14ff */
[----:B------:R-:W1:Y:S01]  /*3560*/  LDCU.64 UR34, c[0x0][0x390] ;  /* 0x00007200ff2277ac */ /* 0x000e620008000a00 */
[----:B0-----:R-:W-:Y:S02]  /*3570*/  LEA R159, P3, R159, UR22, 0x8 ;  /* 0x000000169f9f7c11 */ /* 0x001fe4000f8640ff */
[----:B------:R-:W-:Y:S02]  /*3580*/  LEA R140, P2, R141, UR44, 0x8 ;  /* 0x0000002c8d8c7c11 */ /* 0x000fe4000f8440ff */
[----:B------:R-:W-:Y:S01]  /*3590*/  LEA.HI.X R141, R4, UR37, RZ, 0x2, P0 ;  /* 0x00000025048d7c11 */ /* 0x000fe200080f14ff */
[----:B------:R-:W0:Y:S01]  /*35a0*/  LDCU.64 UR36, c[0x0][0x390] ;  /* 0x00007200ff2477ac */ /* 0x000e220008000a00 */
[----:B------:R-:W-:Y:S01]  /*35b0*/  LEA R161, P0, R161, UR46, 0x8 ;  /* 0x0000002ea1a17c11 */ /* 0x000fe2000f8040ff */
[----:B------:R-:W-:Y:S01]  /*35c0*/  IMAD.SHL.U32 R4, R155, 0x40, RZ ;  /* 0x000000409b047824 */ /* 0x000fe200078e00ff */
[----:B------:R-:W-:Y:S01]  /*35d0*/  LEA.HI.X R23, R23, UR23, RZ, 0x2, P3 ;  /* 0x0000001717177c11 */ /* 0x000fe200098f14ff */
[----:B------:R-:W0:Y:S01]  /*35e0*/  LDCU.64 UR22, c[0x0][0x390] ;  /* 0x00007200ff1677ac */ /* 0x000e220008000a00 */
[----:B------:R-:W-:-:S02]  /*35f0*/  LEA.HI.X R22, R22, UR45, RZ, 0x2, P2 ;  /* 0x0000002d16167c11 */ /* 0x000fc400090f14ff */
[----:B--2---:R-:W-:Y:S02]  /*3600*/  LEA R156, P2, R229, UR48, 0x8 ;  /* 0x00000030e59c7c11 */ /* 0x004fe4000f8440ff */
[----:B------:R-:W-:Y:S02]  /*3610*/  LEA.HI.X R152, R152, UR47, RZ, 0x2, P0 ;  /* 0x0000002f98987c11 */ /* 0x000fe400080f14ff */
[----:B---3--:R-:W-:Y:S02]  /*3620*/  LEA R157, P0, R157, UR50, 0x8 ;  /* 0x000000329d9d7c11 */ /* 0x008fe4000f8040ff */
[----:B------:R-:W-:Y:S02]  /*3630*/  LEA.HI.X R150, R150, UR49, RZ, 0x2, P2 ;  /* 0x0000003196967c11 */ /* 0x000fe400090f14ff */
[----:B----4-:R-:W-:Y:S02]  /*3640*/  LEA R155, P2, R155, UR14, 0x8 ;  /* 0x0000000e9b9b7c11 */ /* 0x010fe4000f8440ff */
[----:B------:R-:W-:-:S02]  /*3650*/  LEA.HI.X R14, R14, UR51, RZ, 0x2, P0 ;  /* 0x000000330e0e7c11 */ /* 0x000fc400080f14ff */
[----:B-1----:R-:W-:Y:S02]  /*3660*/  LEA R148, P0, R227, UR10, 0x8 ;  /* 0x0000000ae3947c11 */ /* 0x002fe4000f8040ff */
[----:B------:R-:W-:Y:S02]  /*3670*/  LEA R153, P3, R153, UR18, 0x8 ;  /* 0x0000001299997c11 */ /* 0x000fe4000f8640ff */
[----:B------:R-:W-:Y:S01]  /*3680*/  LEA.HI.X R4, R4, UR15, RZ, 0x2, P2 ;  /* 0x0000000f04047c11 */ /* 0x000fe200090f14ff */
[----:B------:R-:W1:Y:S01]  /*3690*/  LDCU.64 UR14, c[0x0][0x390] ;  /* 0x00007200ff0e77ac */ /* 0x000e620008000a00 */
[----:B------:R-:W-:Y:S02]  /*36a0*/  LEA R151, P2, R151, UR12, 0x8 ;  /* 0x0000000c97977c11 */ /* 0x000fe4000f8440ff */
[----:B------:R-:W-:Y:S01]  /*36b0*/  LEA.HI.X R144, R144, UR11, RZ, 0x2, P0 ;  /* 0x0000000b90907c11 */ /* 0x000fe200080f14ff */
[----:B------:R-:W2:Y:S01]  /*36c0*/  LDCU.64 UR10, c[0x0][0x390] ;  /* 0x00007200ff0a77ac */ /* 0x000ea20008000a00 */
[----:B------:R-:W-:-:S02]  /*36d0*/  LEA R147, P0, R147, UR34, 0x8 ;  /* 0x0000002293937c11 */ /* 0x000fc4000f8040ff */
[----:B------:R-:W-:Y:S01]  /*36e0*/  LEA.HI.X R146, R146, UR19, RZ, 0x2, P3 ;  /* 0x0000001392927c11 */ /* 0x000fe200098f14ff */
[----:B------:R-:W3:Y:S01]  /*36f0*/  LDCU.64 UR18, c[0x0][0x390] ;  /* 0x00007200ff1277ac */ /* 0x000ee20008000a00 */
[----:B------:R-:W-:Y:S02]  /*3700*/  LEA.HI.X R15, R15, UR13, RZ, 0x2, P2 ;  /* 0x0000000d0f0f7c11 */ /* 0x000fe400090f14ff */
[----:B0-----:R-:W-:Y:S01]  /*3710*/  LEA R145, P2, R145, UR36, 0x8 ;  /* 0x0000002491917c11 */ /* 0x001fe2000f8440ff */
[----:B------:R-:W0:Y:S01]  /*3720*/  LDCU.64 UR12, c[0x0][0x390] ;  /* 0x00007200ff0c77ac */ /* 0x000e220008000a00 */
[----:B------:R-:W-:Y:S02]  /*3730*/  LEA.HI.X R136, R136, UR35, RZ, 0x2, P0 ;  /* 0x0000002388887c11 */ /* 0x000fe400080f14ff */
[----:B------:R-:W-:Y:S01]  /*3740*/  LEA R138, P0, R223, UR22, 0x8 ;  /* 0x00000016df8a7c11 */ /* 0x000fe2000f8040ff */
[----:B------:R-:W4:Y:S01]  /*3750*/  LDCU.64 UR34, c[0x0][0x390] ;  /* 0x00007200ff2277ac */ /* 0x000f220008000a00 */
[----:B------:R-:W-:-:S02]  /*3760*/  LEA.HI.X R134, R134, UR37, RZ, 0x2, P2 ;  /* 0x0000002586867c11 */ /* 0x000fc400090f14ff */
[----:B-----5:R-:W-:Y:S01]  /*3770*/  LEA R149, P3, R149, UR16, 0x8 ;  /* 0x0000001095957c11 */ /* 0x020fe2000f8640ff */
[----:B------:R-:W5:Y:S01]  /*3780*/  LDCU.64 UR36, c[0x0][0x390] ;  /* 0x00007200ff2477ac */ /* 0x000f620008000a00 */
[----:B------:R-:W-:Y:S02]  /*3790*/  LEA.HI.X R20, R20, UR23, RZ, 0x2, P0 ;  /* 0x0000001714147c11 */ /* 0x000fe400080f14ff */
[----:B------:R-:W-:Y:S01]  /*37a0*/  LEA.HI.X R5, R5, UR17, RZ, 0x2, P3 ;  /* 0x0000001105057c11 */ /* 0x000fe200098f14ff */
[----:B------:R-:W1:Y:S01]  /*37b0*/  LDCU.64 UR22, c[0x0][0x390] ;  /* 0x00007200ff1677ac */ /* 0x000e620008000a00 */
[----:B------:R-:W-:Y:S02]  /*37c0*/  LEA R143, P2, R143, UR40, 0x8 ;  /* 0x000000288f8f7c11 */ /* 0x000fe4000f8440ff */
[----:B---3--:R-:W-:Y:S01]  /*37d0*/  LEA R137, P0, R137, UR18, 0x8 ;  /* 0x0000001289897c11 */ /* 0x008fe2000f8040ff */
[----:B------:R-:W3:Y:S01]  /*37e0*/  LDCU.64 UR16, c[0x0][0x390] ;  /* 0x00007200ff1077ac */ /* 0x000ee20008000a00 */
[----:B------:R-:W-:-:S02]  /*37f0*/  LEA.HI.X R18, R18, UR41, RZ, 0x2, P2 ;  /* 0x0000002912127c11 */ /* 0x000fc400090f14ff */
[----:B------:R-:W-:Y:S02]  /*3800*/  LEA R142, P3, R225, UR38, 0x8 ;  /* 0x00000026e18e7c11 */ /* 0x000fe4000f8640ff */
[----:B0-----:R-:W-:Y:S02]  /*3810*/  LEA R135, P2, R135, UR12, 0x8 ;  /* 0x0000000c87877c11 */ /* 0x001fe4000f8440ff */
[----:B------:R-:W-:Y:S02]  /*3820*/  LEA.HI.X R12, R12, UR19, RZ, 0x2, P0 ;  /* 0x000000130c0c7c11 */ /* 0x000fe400080f14ff */
[----:B------:R-:W-:Y:S02]  /*3830*/  LEA.HI.X R132, R132, UR39, RZ, 0x2, P3 ;  /* 0x0000002784847c11 */ /* 0x000fe400098f14ff */
[----:B------:R-:W-:Y:S01]  /*3840*/  LEA.HI.X R7, R7, UR13, RZ, 0x2, P2 ;  /* 0x0000000d07077c11 */ /* 0x000fe200090f14ff */
[----:B------:R-:W0:Y:S01]  /*3850*/  LDCU.64 UR12, c[0x0][0x390] ;  /* 0x00007200ff0c77ac */ /* 0x000e220008000a00 */
[----:B----4-:R-:W-:-:S02]  /*3860*/  LEA R21, P0, R221, UR34, 0x8 ;  /* 0x00000022dd157c11 */ /* 0x010fc4000f8040ff */
[----:B-1----:R-:W-:Y:S02]  /*3870*/  LEA R139, P3, R139, UR14, 0x8 ;  /* 0x0000000e8b8b7c11 */ /* 0x002fe4000f8640ff */
[----:B-----5:R-:W-:Y:S02]  /*3880*/  LEA R19, P2, R219, UR36, 0x8 ;  /* 0x00000024db137c11 */ /* 0x020fe4000f8440ff */
[----:B------:R-:W-:Y:S02]  /*3890*/  IADD3 R126, P4, P5, R17, UR22, R168 ;  /* 0x00000016117e7c10 */ /* 0x000fe4000fd9e0a8 */
[----:B------:R-:W-:Y:S02]  /*38a0*/  LEA.HI.X R13, R8, UR35, RZ, 0x2, P0 ;  /* 0x00000023080d7c11 */ /* 0x000fe400080f14ff */
[----:B------:R-:W-:Y:S01]  /*38b0*/  LEA.HI.X R16, R16, UR15, RZ, 0x2, P3 ;  /* 0x0000000f10107c11 */ /* 0x000fe200098f14ff */
[----:B------:R-:W1:Y:S01]  /*38c0*/  LDCU.64 UR14, c[0x0][0x390] ;  /* 0x00007200ff0e77ac */ /* 0x000e620008000a00 */
[----:B------:R-:W-:Y:S01]  /*38d0*/  LEA.HI.X R8, R9, UR37, RZ, 0x2, P2 ;  /* 0x0000002509087c11 */ /* 0x000fe200090f14ff */
[----:B------:R-:W-:Y:S01]  /*38e0*/  STL [R1+0x24], R13 ;  /* 0x0000240d01007387 */ /* 0x000fe20000100800 */
[----:B---3--:R-:W-:-:S02]  /*38f0*/  LEA R133, P3, R133, UR16, 0x8 ;  /* 0x0000001085857c11 */ /* 0x008fc4000f8640ff */
[C---:B------:R-:W-:Y:S01]  /*3900*/  LEA R221, P0, R215.reuse, UR28, 0x2 ;  /* 0x0000001cd7dd7c11 */ /* 0x040fe2000f8010ff */
[----:B------:R-:W-:Y:S01]  /*3910*/  STL [R1+0x28], R8 ;  /* 0x0000280801007387 */ /* 0x000fe20000100800 */
[----:B------:R-:W-:Y:S02]  /*3920*/  IADD3.X R127, PT, PT, RZ, UR23, RZ, P4, P5 ;  /* 0x00000017ff7f7c10 */ /* 0x000fe4000a7ea4ff */
[----:B------:R-:W-:Y:S02]  /*3930*/  LEA.HI.X R6, R6, UR17, RZ, 0x2, P3 ;  /* 0x0000001106067c11 */ /* 0x000fe400098f14ff */
[----:B------:R-:W-:Y:S01]  /*3940*/  LEA.HI.X R215, R215, UR29, RZ, 0x2, P0 ;  /* 0x0000001dd7d77c11 */ /* 0x000fe200080f14ff */
[----:B------:R3:W-:Y:S01]  /*3950*/  STL.64 [R1+0x18], R126 ;  /* 0x0000187e01007387 */ /* 0x0007e20000100a00 */
[----:B------:R-:W-:Y:S02]  /*3960*/  LEA R217, P3, R211, UR32, 0x2 ;  /* 0x00000020d3d97c11 */ /* 0x000fe4000f8610ff */
[----:B------:R-:W-:Y:S01]  /*3970*/  LEA R250, P0, R209, UR8, 0x2 ;  /* 0x00000008d1fa7c11 */ /* 0x000fe2000f8010ff */
[----:B------:R-:W-:Y:S01]  /*3980*/  STL [R1+0x2c], R252 ;  /* 0x00002cfc01007387 */ /* 0x000fe20000100800 */
[----:B------:R-:W-:-:S02]  /*3990*/  LEA R219, P2, R213, UR30, 0x2 ;  /* 0x0000001ed5db7c11 */ /* 0x000fc4000f8410ff */
[----:B------:R-:W-:Y:S01]  /*39a0*/  LEA.HI.X R211, R211, UR33, RZ, 0x2, P3 ;  /* 0x00000021d3d37c11 */ /* 0x000fe200098f14ff */
[----:B------:R-:W-:Y:S01]  /*39b0*/  STL [R1+0x30], R3 ;  /* 0x0000300301007387 */ /* 0x000fe20000100800 */
[----:B------:R-:W-:Y:S02]  /*39c0*/  LEA.HI.X R209, R209, UR9, RZ, 0x2, P0 ;  /* 0x00000009d1d17c11 */ /* 0x000fe400080f14ff */
[C---:B------:R-:W-:Y:S02]  /*39d0*/  IADD3 R130, P6, PT, R17.reuse, R217, RZ ;  /* 0x000000d911827210 */ /* 0x040fe40007fde0ff */
[----:B---3--:R-:W-:Y:S02]  /*39e0*/  IADD3 R126, P5, PT, R17, R221, RZ ;  /* 0x000000dd117e7210 */ /* 0x008fe40007fbe0ff */
[----:B------:R-:W-:Y:S02]  /*39f0*/  LEA.HI.X R213, R213, UR31, RZ, 0x2, P2 ;  /* 0x0000001fd5d57c11 */ /* 0x000fe400090f14ff */
[----:B------:R-:W-:Y:S01]  /*3a00*/  IADD3 R128, P0, PT, R17, R219, RZ ;  /* 0x000000db11807210 */ /* 0x000fe20007f1e0ff */
[----:B------:R-:W-:Y:S01]  /*3a10*/  IMAD.X R127, RZ, RZ, R215, P5 ;  /* 0x000000ffff7f7224 */ /* 0x000fe200028e06d7 */
[----:B------:R-:W-:-:S02]  /*3a20*/  LEA R246, P3, R205, UR4, 0x2 ;  /* 0x00000004cdf67c11 */ /* 0x000fc4000f8610ff */
[----:B------:R-:W-:Y:S02]  /*3a30*/  LEA R248, P2, R207, UR6, 0x2 ;  /* 0x00000006cff87c11 */ /* 0x000fe4000f8410ff */
[----:B------:R-:W-:Y:S01]  /*3a40*/  IADD3 R250, P5, PT, R17, R250, RZ ;  /* 0x000000fa11fa7210 */ /* 0x000fe20007fbe0ff */
[----:B------:R-:W-:Y:S01]  /*3a50*/  IMAD.X R131, RZ, RZ, R211, P6 ;  /* 0x000000ffff837224 */ /* 0x000fe200030e06d3 */
[----:B--2---:R-:W-:Y:S01]  /*3a60*/  LEA R244, P4, R203, UR10, 0x2 ;  /* 0x0000000acbf47c11 */ /* 0x004fe2000f8810ff */
[----:B------:R-:W-:Y:S01]  /*3a70*/  IMAD.X R129, RZ, RZ, R213, P0 ;  /* 0x000000ffff817224 */ /* 0x000fe200000e06d5 */
[----:B------:R-:W-:Y:S01]  /*3a80*/  LEA.HI.X R205, R205, UR5, RZ, 0x2, P3 ;  /* 0x00000005cdcd7c11 */ /* 0x000fe200098f14ff */
[----:B------:R2:W-:Y:S01]  /*3a90*/  STL.64 [R1+0x10], R126 ;  /* 0x0000107e01007387 */ /* 0x0005e20000100a00 */
[----:B------:R-:W-:Y:S01]  /*3aa0*/  IADD3 R246, P6, PT, R17, R246, RZ ;  /* 0x000000f611f67210 */ /* 0x000fe20007fde0ff */
[----:B------:R-:W-:Y:S01]  /*3ab0*/  IMAD.X R251, RZ, RZ, R209, P5 ;  /* 0x000000fffffb7224 */ /* 0x000fe200028e06d1 */
[----:B------:R-:W-:-:S02]  /*3ac0*/  LEA.HI.X R207, R207, UR7, RZ, 0x2, P2 ;  /* 0x00000007cfcf7c11 */ /* 0x000fc400090f14ff */
[----:B------:R-:W-:Y:S02]  /*3ad0*/  IADD3 R248, P0, PT, R17, R248, RZ ;  /* 0x000000f811f87210 */ /* 0x000fe40007f1e0ff */
[----:B------:R-:W-:Y:S02]  /*3ae0*/  LEA.HI.X R203, R203, UR11, RZ, 0x2, P4 ;  /* 0x0000000bcbcb7c11 */ /* 0x000fe4000a0f14ff */
[C---:B------:R-:W-:Y:S01]  /*3af0*/  IADD3 R244, P5, PT, R17.reuse, R244, RZ ;  /* 0x000000f411f47210 */ /* 0x040fe20007fbe0ff */
[----:B------:R-:W-:Y:S01]  /*3b00*/  IMAD.X R247, RZ, RZ, R205, P6 ;  /* 0x000000fffff77224 */ /* 0x000fe200030e06cd */
        /* <DEDUP_REMOVED lines=67> */
[----:B--2---:R-:W2:Y:S01]  /*3f40*/  LDL.LU.64 R126, [R1+0x48] ;  /* 0x00004800017e7983 */ /* 0x004ea20000300a00 */
        /* <DEDUP_REMOVED lines=14> */
[----:B------:R-:W-:-:S02]  /*4030*/  IADD3 R4, P6, PT, R17, R149, RZ ;  /* 0x0000009511047210 */ /* 0x000fc40007fde0ff */
[C---:B------:R-:W-:Y:S01]  /*4040*/  LOP3.LUT R13, R2.reuse, 0x50, RZ, 0x3c, !PT ;  /* 0x00000050020d7812 */ /* 0x040fe200078e3cff */
[----:B------:R-:W-:Y:S01]  /*4050*/  IMAD.X R149, RZ, RZ, R144, P2 ;  /* 0x000000ffff957224 */ /* 0x000fe200010e0690 */
[C---:B------:R-:W-:Y:S01]  /*4060*/  IADD3 R144, P2, PT, R17.reuse, R145, RZ ;  /* 0x0000009111907210 */ /* 0x040fe20007f5e0ff */
[----:B------:R-:W-:Y:S01]  /*4070*/  IMAD.X R5, RZ, RZ, R5, P6 ;  /* 0x000000ffff057224 */ /* 0x000fe200030e0605 */
[C---:B------:R-:W-:Y:S02]  /*4080*/  IADD3 R138, P6, PT, R17.reuse, R138, RZ ;  /* 0x0000008a118a7210 */ /* 0x040fe40007fde0ff */
[----:B------:R-:W-:Y:S01]  /*4090*/  LOP3.LUT R9, R2, 0x60, RZ, 0x3c, !PT ;  /* 0x0000006002097812 */ /* 0x000fe200078e3cff */
[----:B------:R-:W-:Y:S01]  /*40a0*/  IMAD.X R145, RZ, RZ, R134, P2 ;  /* 0x000000ffff917224 */ /* 0x000fe200010e0686 */
[C---:B------:R-:W-:Y:S01]  /*40b0*/  IADD3 R134, P2, PT, R17.reuse, R139, RZ ;  /* 0x0000008b11867210 */ /* 0x040fe20007f5e0ff */
[----:B------:R-:W-:Y:S01]  /*40c0*/  IMAD.X R139, RZ, RZ, R20, P6 ;  /* 0x000000ffff8b7224 */ /* 0x000fe200030e0614 */
[----:B------:R-:W-:-:S02]  /*40d0*/  IADD3 R20, P6, PT, R17, R135, RZ ;  /* 0x0000008711147210 */ /* 0x000fc40007fde0ff */
[----:B-1----:R-:W-:Y:S01]  /*40e0*/  LEA R168, P3, R3, UR14, 0x8 ;  /* 0x0000000e03a87c11 */ /* 0x002fe2000f8640ff */
[----:B------:R-:W-:Y:S01]  /*40f0*/  IMAD.X R135, RZ, RZ, R16, P2 ;  /* 0x000000ffff877224 */ /* 0x000fe200010e0610 */
[----:B------:R-:W-:Y:S01]  /*4100*/  IADD3 R16, P2, PT, R17, R21, RZ ;  /* 0x0000001511107210 */ /* 0x000fe20007f5e0ff */
[----:B------:R-:W-:Y:S01]  /*4110*/  IMAD.X R21, RZ, RZ, R7, P6 ;  /* 0x000000ffff157224 */ /* 0x000fe200030e0607 */
[----:B------:R-:W-:Y:S01]  /*4120*/  LOP3.LUT R7, R2, 0x70, RZ, 0x3c, !PT ;  /* 0x0000007002077812 */ /* 0x000fe200078e3cff */
[----:B------:R-:W-:Y:S01]  /*4130*/  STS.128 [R13+UR21], R24 ;  /* 0x000000180d007988 */ /* 0x000fe20008000c15 */
[----:B0-----:R-:W-:-:S03]  /*4140*/  LEA R8, P4, R252, UR12, 0x8 ;  /* 0x0000000cfc087c11 */ /* 0x001fc6000f8840ff */
[----:B------:R-:W-:Y:S01]  /*4150*/  STS.128 [R9+UR21], R28 ;  /* 0x0000001c09007988 */ /* 0x000fe20008000c15 */
[----:B------:R-:W-:-:S03]  /*4160*/  IMAD.X R155, RZ, RZ, R14, P0 ;  /* 0x000000ffff9b7224 */ /* 0x000fc600000e060e */
[----:B------:R-:W-:Y:S01]  /*4170*/  STS.128 [R7+UR21], R32 ;  /* 0x0000002007007988 */ /* 0x000fe20008000c15 */
[----:B------:R-:W-:Y:S01]  /*4180*/  BAR.SYNC.DEFER_BLOCKING 0x0 ;  /* 0x0000000000007b1d */ /* 0x000fe20000010000 */
[C---:B------:R-:W-:Y:S01]  /*4190*/  IADD3 R14, P0, PT, R17.reuse, R151, RZ ;  /* 0x00000097110e7210 */ /* 0x040fe20007f1e0ff */
[----:B------:R-:W-:Y:S01]  /*41a0*/  IMAD.X R151, RZ, RZ, R146, P5 ;  /* 0x000000ffff977224 */ /* 0x000fe200028e0692 */
[----:B------:R-:W-:-:S03]  /*41b0*/  IADD3 R146, P5, PT, R17, R147, RZ ;  /* 0x0000009311927210 */ /* 0x000fc60007fbe0ff */
[----:B------:R-:W-:Y:S01]  /*41c0*/  IMAD.X R15, RZ, RZ, R15, P0 ;  /* 0x000000ffff0f7224 */ /* 0x000fe200000e060f */
        /* <DEDUP_REMOVED lines=10> */
[----:B------:R-:W-:Y:S01]  /*4270*/  IADD3 R6, P5, PT, R17, R168, RZ ;  /* 0x000000a811067210 */ /* 0x000fe20007fbe0ff */
[----:B------:R-:W0:Y:S04]  /*4280*/  LDSM.16.M88.4 R184, [R0] ;  /* 0x0000000000b8783b */ /* 0x000e280000000200 */
[----:B------:R-:W-:Y:S04]  /*4290*/  LDSM.16.M88.4 R180, [R0+0x100] ;  /* 0x0001000000b4783b */ /* 0x000fe80000000200 */
[----:B------:R-:W-:Y:S04]  /*42a0*/  LDSM.16.M88.4 R176, [R0+0x200] ;  /* 0x0002000000b0783b */ /* 0x000fe80000000200 */
[----:B------:R-:W-:Y:S04]  /*42b0*/  LDSM.16.M88.4 R172, [R0+0x300] ;  /* 0x0003000000ac783b */ /* 0x000fe80000000200 */
[----:B------:R-:W-:Y:S04]  /*42c0*/  LDSM.16.M88.4 R168, [R0+0x400] ;  /* 0x0004000000a8783b */ /* 0x000fe80000000200 */
[----:B------:R-:W-:Y:S04]  /*42d0*/  LDSM.16.M88.4 R32, [R0+0x500] ;  /* 0x000500000020783b */ /* 0x000fe80000000200 */
[----:B------:R-:W-:Y:S04]  /*42e0*/  LDSM.16.M88.4 R28, [R0+0x600] ;  /* 0x00060000001c783b */ /* 0x000fe80000000200 */
[----:B------:R-:W-:Y:S01]  /*42f0*/  LDSM.16.M88.4 R24, [R0+0x700] ;  /* 0x000700000018783b */ /* 0x000fe20000000200 */
[----:B------:R-:W-:Y:S01]  /*4300*/  BAR.SYNC.DEFER_BLOCKING 0x0 ;  /* 0x0000000000007b1d */ /* 0x000fe20000010000 */
[----:B------:R-:W-:-:S02]  /*4310*/  LOP3.LUT R3, R2, 0x20, RZ, 0x3c, !PT ;  /* 0x0000002002037812 */ /* 0x000fc400078e3cff */
[----:B------:R-:W-:Y:S02]  /*4320*/  IADD3 R8, P6, PT, R17, R8, RZ ;  /* 0x0000000811087210 */ /* 0x000fe40007fde0ff */
[C---:B------:R-:W-:Y:S02]  /*4330*/  LOP3.LUT R252, R2.reuse, 0x30, RZ, 0x3c, !PT ;  /* 0x0000003002fc7812 */ /* 0x040fe400078e3cff */
[C---:B------:R-:W-:Y:S01]  /*4340*/  LOP3.LUT R17, R2.reuse, 0x40, RZ, 0x3c, !PT ;  /* 0x0000004002117812 */ /* 0x040fe200078e3cff */
[----:B------:R1:W-:Y:S02]  /*4350*/  STS.128 [R2+UR21], R68 ;  /* 0x0000004402007988 */ /* 0x0003e40008000c15 */
[----:B-1----:R-:W-:-:S05]  /*4360*/  LOP3.LUT R71, R2, 0x10, RZ, 0x3c, !PT ;  /* 0x0000001002477812 */ /* 0x002fca00078e3cff */
[----:B------:R-:W-:Y:S04]  /*4370*/  STS.128 [R71+UR21], R72 ;  /* 0x0000004847007988 */ /* 0x000fe80008000c15 */
[----:B------:R-:W-:Y:S04]  /*4380*/  STS.128 [R3+UR21], R76 ;  /* 0x0000004c03007988 */ /* 0x000fe80008000c15 */
[----:B------:R-:W-:Y:S04]  /*4390*/  STS.128 [R252+UR21], R80 ;  /* 0x00000050fc007988 */ /* 0x000fe80008000c15 */
[----:B------:R-:W-:Y:S04]  /*43a0*/  STS.128 [R17+UR21], R84 ;  /* 0x0000005411007988 */ /* 0x000fe80008000c15 */
[----:B------:R-:W-:Y:S04]  /*43b0*/  STS.128 [R13+UR21], R88 ;  /* 0x000000580d007988 */ /* 0x000fe80008000c15 */
[----:B------:R-:W-:Y:S04]  /*43c0*/  STS.128 [R9+UR21], R92 ;  /* 0x0000005c09007988 */ /* 0x000fe80008000c15 */
[----:B------:R-:W-:Y:S01]  /*43d0*/  STS.128 [R7+UR21], R96 ;  /* 0x0000006007007988 */ /* 0x000fe20008000c15 */
[----:B------:R-:W-:Y:S06]  /*43e0*/  BAR.SYNC.DEFER_BLOCKING 0x0 ;  /* 0x0000000000007b1d */ /* 0x000fec0000010000 */
[----:B------:R-:W-:Y:S04]  /*43f0*/  LDSM.16.M88.4 R96, [R0] ;  /* 0x000000000060783b */ /* 0x000fe80000000200 */
[----:B------:R-:W-:Y:S04]  /*4400*/  LDSM.16.M88.4 R88, [R0+0x100] ;  /* 0x000100000058783b */ /* 0x000fe80000000200 */
[----:B------:R-:W-:Y:S04]  /*4410*/  LDSM.16.M88.4 R80, [R0+0x200] ;  /* 0x000200000050783b */ /* 0x000fe80000000200 */
[----:B------:R-:W-:Y:S04]  /*4420*/  LDSM.16.M88.4 R72, [R0+0x300] ;  /* 0x000300000048783b */ /* 0x000fe80000000200 */
[----:B------:R-:W-:Y:S04]  /*4430*/  LDSM.16.M88.4 R92, [R0+0x400] ;  /* 0x00040000005c783b */ /* 0x000fe80000000200 */
[----:B------:R-:W-:Y:S04]  /*4440*/  LDSM.16.M88.4 R84, [R0+0x500] ;  /* 0x000500000054783b */ /* 0x000fe80000000200 */
[----:B------:R-:W-:Y:S04]  /*4450*/  LDSM.16.M88.4 R76, [R0+0x600] ;  /* 0x00060000004c783b */ /* 0x000fe80000000200 */
[----:B------:R-:W-:Y:S01]  /*4460*/  LDSM.16.M88.4 R68, [R0+0x700] ;  /* 0x000700000044783b */ /* 0x000fe20000000200 */
[----:B------:R-:W-:Y:S06]  /*4470*/  BAR.SYNC.DEFER_BLOCKING 0x0 ;  /* 0x0000000000007b1d */ /* 0x000fec0000010000 */
        /* <DEDUP_REMOVED lines=10> */
[----:B------:R-:W1:Y:S04]  /*4520*/  LDSM.16.M88.4 R36, [R0] ;  /* 0x000000000024783b */ /* 0x000e680000000200 */
[----:B------:R-:W3:Y:S04]  /*4530*/  LDSM.16.M88.4 R40, [R0+0x100] ;  /* 0x000100000028783b */ /* 0x000ee80000000200 */
[----:B------:R-:W4:Y:S04]  /*4540*/  LDSM.16.M88.4 R44, [R0+0x200] ;  /* 0x00020000002c783b */ /* 0x000f280000000200 */
[----:B------:R-:W5:Y:S04]  /*4550*/  LDSM.16.M88.4 R48, [R0+0x300] ;  /* 0x000300000030783b */ /* 0x000f680000000200 */
[----:B------:R-:W0:Y:S04]  /*4560*/  LDSM.16.M88.4 R52, [R0+0x400] ;  /* 0x000400000034783b */ /* 0x000e280000000200 */
[----:B------:R-:W0:Y:S04]  /*4570*/  LDSM.16.M88.4 R56, [R0+0x500] ;  /* 0x000500000038783b */ /* 0x000e280000000200 */
[----:B------:R-:W0:Y:S04]  /*4580*/  LDSM.16.M88.4 R60, [R0+0x600] ;  /* 0x00060000003c783b */ /* 0x000e280000000200 */
[----:B------:R-:W0:Y:S01]  /*4590*/  LDSM.16.M88.4 R64, [R0+0x700] ;  /* 0x000700000040783b */ /* 0x000e220000000200 */
[----:B------:R-:W-:Y:S06]  /*45a0*/  BAR.SYNC.DEFER_BLOCKING 0x0 ;  /* 0x0000000000007b1d */ /* 0x000fec0000010000 */
[----:B------:R1:W-:Y:S04]  /*45b0*/  STL.64 [R1+0x8], R128 ;  /* 0x0000088001007387 */ /* 0x0003e80000100a00 */
[----:B-1----:R-:W2:Y:S04]  /*45c0*/  LDL.LU.64 R128, [R1+0x40] ;  /* 0x0000400001807983 */ /* 0x002ea80000300a00 */
[----:B------:R1:W-:Y:S04]  /*45d0*/  STL.64 [R1], R130 ;  /* 0x0000008201007387 */ /* 0x0003e80000100a00 */
[----:B------:R0:W-:Y:S04]  /*45e0*/  STS.128 [R2+UR21], R100 ;  /* 0x0000006402007988 */ /* 0x0001e80008000c15 */
[----:B-1----:R-:W2:Y:S04]  /*45f0*/  LDL.LU.64 R130, [R1+0x38] ;  /* 0x0000380001827983 */ /* 0x002ea80000300a00 */
[----:B0-----:R-:W2:Y:S04]  /*4600*/  LDL.LU R2, [R1+0x20] ;  /* 0x0000200001027983 */ /* 0x001ea80000300800 */
[----:B------:R-:W3:Y:S04]  /*4610*/  LDL.LU.64 R100, [R1+0x8] ;  /* 0x0000080001647983 */ /* 0x000ee80000300a00 */
[----:B------:R-:W3:Y:S04]  /*4620*/  LDL.LU.64 R102, [R1] ;  /* 0x0000000001667983 */ /* 0x000ee80000300a00 */
[----:B--2---:R0:W-:Y:S04]  /*4630*/  STS.128 [R2+UR21], R104 ;  /* 0x0000006802007988 */ /* 0x0041e80008000c15 */
[----:B0-----:R-:W2:Y:S04]  /*4640*/  LDL.LU.64 R104, [R1+0x18] ;  /* 0x0000180001687983 */ /* 0x001ea80000300a00 */
[----:B------:R-:W3:Y:S04]  /*4650*/  LDL.LU.64 R106, [R1+0x10] ;  /* 0x00001000016a7983 */ /* 0x000ee80000300a00 */
[----:B------:R0:W-:Y:S04]  /*4660*/  STS.128 [R3+UR21], R108 ;  /* 0x0000006c03007988 */ /* 0x0001e80008000c15 */
[----:B------:R1:W-:Y:S04]  /*4670*/  STS.128 [R252+UR21], R112 ;  /* 0x00000070fc007988 */ /* 0x0003e80008000c15 */
[----:B------:R4:W-:Y:S04]  /*4680*/  STS.128 [R17+UR21], R116 ;  /* 0x0000007411007988 */ /* 0x0009e80008000c15 */
[----:B0-----:R-:W5:Y:S04]  /*4690*/  LDL.LU R3, [R1+0x30] ;  /* 0x0000300001037983 */ /* 0x001f680000300800 */
[----:B-1----:R-:W5:Y:S04]  /*46a0*/  LDL.LU R252, [R1+0x2c] ;  /* 0x00002c0001fc7983 */ /* 0x002f680000300800 */
[----:B----4-:R-:W4:Y:S04]  /*46b0*/  LDL.LU R17, [R1+0x24] ;  /* 0x0000240001117983 */ /* 0x010f280000300800 */
[----:B------:R-:W4:Y:S04]  /*46c0*/  LDL.LU R2, [R1+0x28] ;  /* 0x0000280001027983 */ /* 0x000f280000300800 */
[----:B------:R-:W-:Y:S04]  /*46d0*/  STS.128 [R13+UR21], R120 ;  /* 0x000000780d007988 */ /* 0x000fe80008000c15 */
[----:B------:R-:W-:Y:S04]  /*46e0*/  STS.128 [R9+UR21], R124 ;  /* 0x0000007c09007988 */ /* 0x000fe80008000c15 */
[----:B------:R-:W-:Y:S01]  /*46f0*/  STS.128 [R7+UR21], R128 ;  /* 0x0000008007007988 */ /* 0x000fe20008000c15 */
[----:B------:R-:W-:Y:S06]  /*4700*/  BAR.SYNC.DEFER_BLOCKING 0x0 ;  /* 0x0000000000007b1d */ /* 0x000fec0000010000 */
[----:B--2---:R-:W-:Y:S04]  /*4710*/  STG.E desc[UR24][R104.64], R184 ;  /* 0x000000b868007986 */ /* 0x004fe8000c101918 */
[----:B------:R-:W-:Y:S04]  /*4720*/  STG.E desc[UR24][R104.64+0x80], R36 ;  /* 0x0000802468007986 */ /* 0x000fe8000c101918 */
[----:B---3--:R-:W-:Y:S04]  /*4730*/  STG.E desc[UR24][R106.64], R185 ;  /* 0x000000b96a007986 */ /* 0x008fe8000c101918 */
[----:B------:R-:W-:Y:S04]  /*4740*/  STG.E desc[UR24][R106.64+0x80], R37 ;  /* 0x000080256a007986 */ /* 0x000fe8000c101918 */
        /* <DEDUP_REMOVED lines=21> */
[----:B-----5:R-:W-:Y:S04]  /*48a0*/  STG.E desc[UR24][R234.64+0x80], R48 ;  /* 0x00008030ea007986 */ /* 0x020fe8000c101918 */
        /* <DEDUP_REMOVED lines=8> */
[----:B------:R-:W0:Y:S04]  /*4930*/  LDSM.16.M88.4 R36, [R0] ;  /* 0x000000000024783b */ /* 0x000e280000000200 */
        /* <DEDUP_REMOVED lines=8> */
[----:B------:R-:W1:Y:S04]  /*49c0*/  LDSM.16.M88.4 R40, [R0+0x100] ;  /* 0x000100000028783b */ /* 0x000e680000000200 */
[----:B------:R-:W-:Y:S04]  /*49d0*/  STG.E desc[UR24][R216.64], R33 ;  /* 0x00000021d8007986 */ /* 0x000fe8000c101918 */
[----:B------:R-:W-:Y:S04]  /*49e0*/  STG.E desc[UR24][R216.64+0x80], R57 ;  /* 0x00008039d8007986 */ /* 0x000fe8000c101918 */
[----:B------:R-:W-:Y:S04]  /*49f0*/  STG.E desc[UR24][R214.64], R34 ;  /* 0x00000022d6007986 */ /* 0x000fe8000c101918 */
[----:B------:R-:W-:Y:S04]  /*4a00*/  STG.E desc[UR24][R214.64+0x80], R58 ;  /* 0x0000803ad6007986 */ /* 0x000fe8000c101918 */
[----:B------:R-:W-:Y:S04]  /*4a10*/  STG.E desc[UR24][R212.64], R35 ;  /* 0x00000023d4007986 */ /* 0x000fe8000c101918 */
[----:B------:R-:W2:Y:S04]  /*4a20*/  LDSM.16.M88.4 R32, [R0+0x200] ;  /* 0x000200000020783b */ /* 0x000ea80000000200 */
        /* <DEDUP_REMOVED lines=11> */
[----:B------:R-:W3:Y:S04]  /*4ae0*/  LDSM.16.M88.4 R28, [R0+0x300] ;  /* 0x00030000001c783b */ /* 0x000ee80000000200 */
[----:B------:R-:W-:Y:S04]  /*4af0*/  STG.E desc[UR24][R200.64], R25 ;  /* 0x00000019c8007986 */ /* 0x000fe8000c101918 */
[----:B------:R-:W-:Y:S04]  /*4b00*/  STG.E desc[UR24][R200.64+0x80], R65 ;  /* 0x00008041c8007986 */ /* 0x000fe8000c101918 */
[----:B------:R-:W-:Y:S04]  /*4b10*/  STG.E desc[UR24][R198.64], R26 ;  /* 0x0000001ac6007986 */ /* 0x000fe8000c101918 */
[----:B------:R-:W-:Y:S04]  /*4b20*/  STG.E desc[UR24][R198.64+0x80], R66 ;  /* 0x00008042c6007986 */ /* 0x000fe8000c101918 */
[----:B------:R-:W-:Y:S04]  /*4b30*/  STG.E desc[UR24][R196.64], R27 ;  /* 0x0000001bc4007986 */ /* 0x000fe8000c101918 */
[----:B------:R-:W-:Y:S04]  /*4b40*/  STG.E desc[UR24][R196.64+0x80], R67 ;  /* 0x00008043c4007986 */ /* 0x000fe8000c101918 */
[----:B------:R-:W-:Y:S04]  /*4b50*/  STG.E desc[UR24][R194.64], R96 ;  /* 0x00000060c2007986 */ /* 0x000fe8000c101918 */
[----:B0-----:R-:W-:Y:S04]  /*4b60*/  STG.E desc[UR24][R194.64+0x80], R36 ;  /* 0x00008024c2007986 */ /* 0x001fe8000c101918 */
[----:B------:R-:W0:Y:S04]  /*4b70*/  LDSM.16.M88.4 R24, [R0+0x400] ;  /* 0x000400000018783b */ /* 0x000e280000000200 */
[----:B------:R-:W-:Y:S04]  /*4b80*/  STG.E desc[UR24][R192.64], R97 ;  /* 0x00000061c0007986 */ /* 0x000fe8000c101918 */
[----:B------:R-:W-:Y:S04]  /*4b90*/  STG.E desc[UR24][R192.64+0x80], R37 ;  /* 0x00008025c0007986 */ /* 0x000fe8000c101918 */
[----:B------:R-:W-:Y:S04]  /*4ba0*/  STG.E desc[UR24][R190.64], R98 ;  /* 0x00000062be007986 */ /* 0x000fe8000c101918 */
[----:B------:R-:W-:Y:S04]  /*4bb0*/  STG.E desc[UR24][R190.64+0x80], R38 ;  /* 0x00008026be007986 */ /* 0x000fe8000c101918 */
[----:B------:R-:W-:Y:S04]  /*4bc0*/  STG.E desc[UR24][R188.64], R99 ;  /* 0x00000063bc007986 */ /* 0x000fe8000c101918 */
[----:B------:R-:W-:Y:S04]  /*4bd0*/  STG.E desc[UR24][R188.64+0x80], R39 ;  /* 0x00008027bc007986 */ /* 0x000fe8000c101918 */
[----:B------:R-:W-:Y:S04]  /*4be0*/  STG.E desc[UR24][R10.64], R88 ;  /* 0x000000580a007986 */ /* 0x000fe8000c101918 */
[----:B-1----:R-:W-:Y:S04]  /*4bf0*/  STG.E desc[UR24][R10.64+0x80], R40 ;  /* 0x000080280a007986 */ /* 0x002fe8000c101918 */
[----:B------:R-:W1:Y:S04]  /*4c00*/  LDSM.16.M88.4 R44, [R0+0x500] ;  /* 0x00050000002c783b */ /* 0x000e680000000200 */
[----:B------:R-:W-:Y:S04]  /*4c10*/  STG.E desc[UR24][R166.64], R89 ;  /* 0x00000059a6007986 */ /* 0x000fe8000c101918 */
[----:B------:R-:W-:Y:S04]  /*4c20*/  STG.E desc[UR24][R166.64+0x80], R41 ;  /* 0x00008029a6007986 */ /* 0x000fe8000c101918 */
[----:B------:R-:W-:Y:S04]  /*4c30*/  STG.E desc[UR24][R164.64], R90 ;  /* 0x0000005aa4007986 */ /* 0x000fe8000c101918 */
[----:B------:R-:W-:Y:S04]  /*4c40*/  STG.E desc[UR24][R164.64+0x80], R42 ;  /* 0x0000802aa4007986 */ /* 0x000fe8000c101918 */
[----:B------:R-:W-:Y:S04]  /*4c50*/  STG.E desc[UR24][R162.64], R91 ;  /* 0x0000005ba2007986 */ /* 0x000fe8000c101918 */
[----:B------:R-:W-:Y:S04]  /*4c60*/  STG.E desc[UR24][R162.64+0x80], R43 ;  /* 0x0000802ba2007986 */ /* 0x000fe8000c101918 */
[----:B------:R-:W-:Y:S04]  /*4c70*/  STG.E desc[UR24][R140.64], R80 ;  /* 0x000000508c007986 */ /* 0x000fe8000c101918 */
[----:B--2---:R-:W-:Y:S04]  /*4c80*/  STG.E desc[UR24][R140.64+0x80], R32 ;  /* 0x000080208c007986 */ /* 0x004fe8000c101918 */
[----:B------:R-:W2:Y:S04]  /*4c90*/  LDSM.16.M88.4 R36, [R0+0x600] ;  /* 0x000600000024783b */ /* 0x000ea80000000200 */
[----:B------:R-:W-:Y:S04]  /*4ca0*/  STG.E desc[UR24][R160.64], R81 ;  /* 0x00000051a0007986 */ /* 0x000fe8000c101918 */
[----:B------:R-:W-:Y:S04]  /*4cb0*/  STG.E desc[UR24][R160.64+0x80], R33 ;  /* 0x00008021a0007986 */ /* 0x000fe8000c101918 */
[----:B------:R-:W-:Y:S04]  /*4cc0*/  STG.E desc[UR24][R158.64], R82 ;  /* 0x000000529e007986 */ /* 0x000fe8000c101918 */
[----:B------:R-:W-:Y:S04]  /*4cd0*/  STG.E desc[UR24][R158.64+0x80], R34 ;  /* 0x000080229e007986 */ /* 0x000fe8000c101918 */
[----:B------:R-:W-:Y:S04]  /*4ce0*/  STG.E desc[UR24][R156.64+0x80], R35 ;  /* 0x000080239c007986 */ /* 0x000fe8000c101918 */
[----:B------:R-:W5:Y:S04]  /*4cf0*/  LDSM.16.M88.4 R32, [R0+0x700] ;  /* 0x000700000020783b */ /* 0x000f680000000200 */
[----:B------:R0:W-:Y:S01]  /*4d00*/  STG.E desc[UR24][R156.64], R83 ;  /* 0x000000539c007986 */ /* 0x0001e2000c101918 */
[----:B------:R-:W-:-:S03]  /*4d10*/  IMAD.SHL.U32 R252, R252, 0x40, RZ ;  /* 0x00000040fcfc7824 */ /* 0x000fc600078e00ff */
[----:B------:R0:W-:Y:S04]  /*4d20*/  STG.E desc[UR24][R22.64], R72 ;  /* 0x0000004816007986 */ /* 0x0001e8000c101918 */
[----:B---3--:R3:W-:Y:S01]  /*4d30*/  STG.E desc[UR24][R22.64+0x80], R28 ;  /* 0x0000801c16007986 */ /* 0x0087e2000c101918 */
[----:B------:R-:W-:-:S03]  /*4d40*/  IMAD.SHL.U32 R3, R3, 0x40, RZ ;  /* 0x0000004003037824 */ /* 0x000fc600078e00ff */
[----:B------:R3:W-:Y:S04]  /*4d50*/  STG.E desc[UR24][R154.64], R73 ;  /* 0x000000499a007986 */ /* 0x0007e8000c101918 */
[----:B------:R3:W-:Y:S04]  /*4d60*/  STG.E desc[UR24][R154.64+0x80], R29 ;  /* 0x0000801d9a007986 */ /* 0x0007e8000c101918 */
[----:B------:R3:W-:Y:S04]  /*4d70*/  STG.E desc[UR24][R152.64], R74 ;  /* 0x0000004a98007986 */ /* 0x0007e8000c101918 */
[----:B------:R3:W-:Y:S04]  /*4d80*/  STG.E desc[UR24][R152.64+0x80], R30 ;  /* 0x0000801e98007986 */ /* 0x0007e8000c101918 */
[----:B------:R3:W-:Y:S04]  /*4d90*/  STG.E desc[UR24][R150.64], R75 ;  /* 0x0000004b96007986 */ /* 0x0007e8000c101918 */
[----:B------:R3:W-:Y:S04]  /*4da0*/  STG.E desc[UR24][R150.64+0x80], R31 ;  /* 0x0000801f96007986 */ /* 0x0007e8000c101918 */
[----:B------:R3:W-:Y:S04]  /*4db0*/  STG.E desc[UR24][R148.64], R92 ;  /* 0x0000005c94007986 */ /* 0x0007e8000c101918 */
[----:B0-----:R3:W-:Y:S01]  /*4dc0*/  STG.E desc[UR24][R148.64+0x80], R24 ;  /* 0x0000801894007986 */ /* 0x0017e2000c101918 */
[----:B------:R-:W-:-:S03]  /*4dd0*/  LEA.HI.X R252, R252, UR13, RZ, 0x2, P4 ;  /* 0x0000000dfcfc7c11 */ /* 0x000fc6000a0f14ff */
[----:B------:R3:W-:Y:S04]  /*4de0*/  STG.E desc[UR24][R14.64], R93 ;  /* 0x0000005d0e007986 */ /* 0x0007e8000c101918 */
[----:B------:R3:W-:Y:S01]  /*4df0*/  STG.E desc[UR24][R14.64+0x80], R25 ;  /* 0x000080190e007986 */ /* 0x0007e2000c101918 */
[----:B------:R-:W-:-:S03]  /*4e00*/  LEA.HI.X R3, R3, UR15, RZ, 0x2, P3 ;  /* 0x0000000f03037c11 */ /* 0x000fc600098f14ff */
[----:B------:R3:W-:Y:S04]  /*4e10*/  STG.E desc[UR24][R4.64], R94 ;  /* 0x0000005e04007986 */ /* 0x0007e8000c101918 */
[----:B------:R3:W-:Y:S04]  /*4e20*/  STG.E desc[UR24][R4.64+0x80], R26 ;  /* 0x0000801a04007986 */ /* 0x0007e8000c101918 */
[----:B------:R3:W-:Y:S04]  /*4e30*/  STG.E desc[UR24][R146.64], R95 ;  /* 0x0000005f92007986 */ /* 0x0007e8000c101918 */
[----:B------:R3:W-:Y:S01]  /*4e40*/  STG.E desc[UR24][R146.64+0x80], R27 ;  /* 0x0000801b92007986 */ /* 0x0007e2000c101918 */
[----:B----4-:R-:W-:-:S03]  /*4e50*/  IMAD.X R17, RZ, RZ, R17, P2 ;  /* 0x000000ffff117224 */ /* 0x010fc600010e0611 */
[----:B------:R3:W-:Y:S04]  /*4e60*/  STG.E desc[UR24][R144.64], R84 ;  /* 0x0000005490007986 */ /* 0x0007e8000c101918 */
[----:B-1----:R3:W-:Y:S01]  /*4e70*/  STG.E desc[UR24][R144.64+0x80], R44 ;  /* 0x0000802c90007986 */ /* 0x0027e2000c101918 */
[----:B------:R-:W-:-:S03]  /*4e80*/  IMAD.X R13, RZ, RZ, R2, P0 ;  /* 0x000000ffff0d7224 */ /* 0x000fc600000e0602 */
[----:B------:R3:W-:Y:S04]  /*4e90*/  STG.E desc[UR24][R142.64], R85 ;  /* 0x000000558e007986 */ /* 0x0007e8000c101918 */
[----:B------:R3:W-:Y:S01]  /*4ea0*/  STG.E desc[UR24][R142.64+0x80], R45 ;  /* 0x0000802d8e007986 */ /* 0x0007e2000c101918 */
[----:B------:R-:W-:-:S03]  /*4eb0*/  IMAD.X R9, RZ, RZ, R252, P6 ;  /* 0x000000ffff097224 */ /* 0x000fc600030e06fc */
[----:B------:R3:W-:Y:S04]  /*4ec0*/  STG.E desc[UR24][R138.64], R86 ;  /* 0x000000568a007986 */ /* 0x0007e8000c101918 */
[----:B------:R3:W-:Y:S01]  /*4ed0*/  STG.E desc[UR24][R138.64+0x80], R46 ;  /* 0x0000802e8a007986 */ /* 0x0007e2000c101918 */
[----:B------:R-:W-:-:S03]  /*4ee0*/  IMAD.X R7, RZ, RZ, R3, P5 ;  /* 0x000000ffff077224 */ /* 0x000fc600028e0603 */
[----:B------:R3:W-:Y:S04]  /*4ef0*/  STG.E desc[UR24][R136.64], R87 ;  /* 0x0000005788007986 */ /* 0x0007e8000c101918 */
[----:B------:R3:W-:Y:S04]  /*4f00*/  STG.E desc[UR24][R136.64+0x80], R47 ;  /* 0x0000802f88007986 */ /* 0x0007e8000c101918 */
[----:B------:R3:W-:Y:S04]  /*4f10*/  STG.E desc[UR24][R134.64], R76 ;  /* 0x0000004c86007986 */ /* 0x0007e8000c101918 */
[----:B--2---:R3:W-:Y:S04]  /*4f20*/  STG.E desc[UR24][R134.64+0x80], R36 ;  /* 0x0000802486007986 */ /* 0x0047e8000c101918 */
[----:B------:R3:W-:Y:S04]  /*4f30*/  STG.E desc[UR24][R132.64], R77 ;  /* 0x0000004d84007986 */ /* 0x0007e8000c101918 */
[----:B------:R3:W-:Y:S04]  /*4f40*/  STG.E desc[UR24][R132.64+0x80], R37 ;  /* 0x0000802584007986 */ /* 0x0007e8000c101918 */
[----:B------:R3:W-:Y:S04]  /*4f50*/  STG.E desc[UR24][R20.64], R78 ;  /* 0x0000004e14007986 */ /* 0x0007e8000c101918 */
[----:B------:R3:W-:Y:S04]  /*4f60*/  STG.E desc[UR24][R20.64+0x80], R38 ;  /* 0x0000802614007986 */ /* 0x0007e8000c101918 */
[----:B------:R3:W-:Y:S04]  /*4f70*/  STG.E desc[UR24][R18.64], R79 ;  /* 0x0000004f12007986 */ /* 0x0007e8000c101918 */
[----:B------:R3:W-:Y:S04]  /*4f80*/  STG.E desc[UR24][R18.64+0x80], R39 ;  /* 0x0000802712007986 */ /* 0x0007e8000c101918 */
[----:B------:R3:W-:Y:S04]  /*4f90*/  STG.E desc[UR24][R16.64], R68 ;  /* 0x0000004410007986 */ /* 0x0007e8000c101918 */
[----:B-----5:R3:W-:Y:S04]  /*4fa0*/  STG.E desc[UR24][R16.64+0x80], R32 ;  /* 0x0000802010007986 */ /* 0x0207e8000c101918 */
[----:B------:R3:W-:Y:S04]  /*4fb0*/  STG.E desc[UR24][R12.64], R69 ;  /* 0x000000450c007986 */ /* 0x0007e8000c101918 */
[----:B------:R3:W-:Y:S04]  /*4fc0*/  STG.E desc[UR24][R12.64+0x80], R33 ;  /* 0x000080210c007986 */ /* 0x0007e8000c101918 */
[----:B------:R3:W-:Y:S04]  /*4fd0*/  STG.E desc[UR24][R8.64], R70 ;  /* 0x0000004608007986 */ /* 0x0007e8000c101918 */
[----:B------:R3:W-:Y:S04]  /*4fe0*/  STG.E desc[UR24][R8.64+0x80], R34 ;  /* 0x0000802208007986 */ /* 0x0007e8000c101918 */
[----:B------:R3:W-:Y:S04]  /*4ff0*/  STG.E desc[UR24][R6.64], R71 ;  /* 0x0000004706007986 */ /* 0x0007e8000c101918 */
[----:B------:R3:W-:Y:S01]  /*5000*/  STG.E desc[UR24][R6.64+0x80], R35 ;  /* 0x0000802306007986 */ /* 0x0007e2000c101918 */
[----:B------:R-:W-:Y:S06]  /*5010*/  BAR.SYNC.DEFER_BLOCKING 0x0 ;  /* 0x0000000000007b1d */ /* 0x000fec0000010000 */
[----:B------:R-:W-:Y:S05]  /*5020*/  @P1 BRA `(.L_x_8) ;  /* 0x00000000009c1947 */ /* 0x000fea0003800000 */
[----:B------:R-:W-:Y:S01]  /*5030*/  NOP ;  /* 0x0000000000007918 */ /* 0x000fe20000000000 */
[----:B------:R-:W-:Y:S01]  /*5040*/  UMOV UR4, 0x50 ;  /* 0x0000005000047882 */ /* 0x000fe20000000000 */
[----:B------:R-:W-:Y:S01]  /*5050*/  IMAD.U32 R0, RZ, RZ, UR26 ;  /* 0x0000001aff007e24 */ /* 0x000fe2000f8e00ff */
[----:B------:R-:W-:Y:S01]  /*5060*/  ULEA UR20, UR20, UR4, 0x18 ;  /* 0x0000000414147291 */ /* 0x000fe2000f8ec0ff */
[----:B------:R-:W-:Y:S02]  /*5070*/  IMAD.MOV.U32 R3, RZ, RZ, 0xf ;  /* 0x0000000fff037424 */ /* 0x000fe400078e00ff */
[----:B---3--:R-:W-:Y:S01]  /*5080*/  IMAD.MOV.U32 R7, RZ, RZ, 0x1 ;  /* 0x00000001ff077424 */ /* 0x008fe200078e00ff */
[----:B------:R-:W-:-:S04]  /*5090*/  LOP3.LUT R0, R0, 0xffff, RZ, 0xc0, !PT ;  /* 0x0000ffff00007812 */ /* 0x000fc800078ec0ff */
[----:B------:R-:W-:Y:S01]  /*50a0*/  SHF.R.U32.HI R0, RZ, 0x5, R0 ;  /* 0x00000005ff007819 */ /* 0x000fe20000011600 */
[----:B------:R-:W0:Y:S04]  /*50b0*/  LDS R5, [UR20] ;  /* 0x00000014ff057984 */ /* 0x000e280008000800 */
[----:B------:R-:W-:Y:S01]  /*50c0*/  VIADD R2, R0, 0x10 ;  /* 0x0000001000027836 */ /* 0x000fe20000000000 */
[----:B------:R-:W-:-:S04]  /*50d0*/  SHF.L.U32 R0, R3, R0, RZ ;  /* 0x0000000003007219 */ /* 0x000fc800000006ff */
[----:B------:R-:W-:-:S04]  /*50e0*/  SHF.L.U32 R3, R7, R2, RZ ;  /* 0x0000000207037219 */ /* 0x000fc800000006ff */
[----:B------:R-:W-:-:S04]  /*50f0*/  LOP3.LUT R0, R3, R0, RZ, 0xfc, !PT ;  /* 0x0000000003007212 */ /* 0x000fc800078efcff */
[C---:B------:R-:W-:Y:S02]  /*5100*/  LOP3.LUT R2, R0.reuse, 0xffff, RZ, 0xc0, !PT ;  /* 0x0000ffff00027812 */ /* 0x040fe400078ec0ff */
[----:B0-----:R-:W-:-:S04]  /*5110*/  LOP3.LUT R3, R0, 0xffff, R5, 0x80, !PT ;  /* 0x0000ffff00037812 */ /* 0x001fc800078e8005 */
[----:B------:R-:W-:-:S13]  /*5120*/  ISETP.NE.AND P0, PT, R3, R2, PT ;  /* 0x000000020300720c */ /* 0x000fda0003f05270 */
[----:B------:R-:W-:Y:S05]  /*5130*/  @P0 BRA `(.L_x_9) ;  /* 0x0000000000500947 */ /* 0x000fea0003800000 */
[----:B------:R-:W-:Y:S02]  /*5140*/  SHF.R.U32.HI R5, RZ, 0x10, R5 ;  /* 0x00000010ff057819 */ /* 0x000fe40000011605 */
[----:B------:R-:W-:-:S04]  /*5150*/  SHF.R.U32.HI R2, RZ, 0x10, R0 ;  /* 0x00000010ff027819 */ /* 0x000fc80000011600 */
[----:B------:R-:W-:-:S04]  /*5160*/  LOP3.LUT R5, R5, R2, RZ, 0xc0, !PT ;  /* 0x0000000205057212 */ /* 0x000fc800078ec0ff */
[----:B------:R-:W-:-:S13]  /*5170*/  ISETP.NE.AND P0, PT, R5, R2, PT ;  /* 0x000000020500720c */ /* 0x000fda0003f05270 */
[----:B------:R-:W-:Y:S05]  /*5180*/  @P0 BRA `(.L_x_10) ;  /* 0x0000000000300947 */ /* 0x000fea0003800000 */
[----:B------:R-:W-:Y:S01]  /*5190*/  R2UR UR4, R0 ;  /* 0x00000000000472ca */ /* 0x000fe200000e0000 */
[----:B------:R-:W-:Y:S01]  /*51a0*/  VOTEU.ANY UR5, UPT, PT ;  /* 0x0000000000057886 */ /* 0x000fe200038e0100 */
[----:B------:R-:W0:Y:S01]  /*51b0*/  S2R R0, SR_LANEID ;  /* 0x0000000000007919 */ /* 0x000e220000000000 */
[----:B------:R-:W-:-:S10]  /*51c0*/  UFLO.U32 UR5, UR5 ;  /* 0x00000005000572bd */ /* 0x000fd400080e0000 */
[----:B------:R-:W-:-:S06]  /*51d0*/  ULOP3.LUT UR4, URZ, UR4, URZ, 0x33, !UPT ;  /* 0x00000004ff047292 */ /* 0x000fcc000f8e33ff */
[----:B------:R-:W-:-:S04]  /*51e0*/  IMAD.U32 R2, RZ, RZ, UR4 ;  /* 0x00000004ff027e24 */ /* 0x000fc8000f8e00ff */
[----:B------:R-:W1:Y:S02]  /*51f0*/  REDUX UR6, R2 ;  /* 0x00000000020673c4 */ /* 0x000e640000000000 */
[----:B------:R2:W-:Y:S01]  /*5200*/  UTCATOMSWS.AND URZ, UR4 ;  /* 0x0000000400ff79e3 */ /* 0x0005e20008000000 */
[----:B0-----:R-:W-:Y:S01]  /*5210*/  ISETP.EQ.U32.AND P0, PT, R0, UR5, PT ;  /* 0x0000000500007c0c */ /* 0x001fe2000bf02070 */
[----:B-1----:R-:W-:-:S12]  /*5220*/  IMAD.U32 R0, RZ, RZ, UR6 ;  /* 0x00000006ff007e24 */ /* 0x002fd8000f8e00ff */
[----:B------:R2:W-:Y:S01]  /*5230*/  @P0 ATOMS.AND RZ, [UR20], R0 ;  /* 0x00000000ffff098c */ /* 0x0005e2000a800014 */
[----:B------:R-:W-:Y:S05]  /*5240*/  BRA `(.L_x_8) ;  /* 0x0000000000147947 */ /* 0x000fea0003800000 */
.L_x_10:
[----:B------:R-:W-:-:S07]  /*5250*/  MOV R2, 0x5270 ;  /* 0x0000527000027802 */ /* 0x000fce0000000f00 */
[----:B------:R-:W-:Y:S05]  /*5260*/  CALL.REL.NOINC `($__internal_0_$__cuda_sm10x_tcgen05_guardrail_trap_col_being_dealloced_not_returned_by_alloc) ;  /* 0x0000000000207944 */ /* 0x000fea0003c00000 */
[----:B------:R-:W-:Y:S05]  /*5270*/  BRA `(.L_x_8) ;  /* 0x0000000000087947 */ /* 0x000fea0003800000 */
.L_x_9:
[----:B------:R-:W-:-:S07]  /*5280*/  MOV R2, 0x52a0 ;  /* 0x000052a000027802 */ /* 0x000fce0000000f00 */
[----:B------:R-:W-:Y:S05]  /*5290*/  CALL.REL.NOINC `($__internal_2_$__cuda_sm10x_tcgen05_guardrail_trap_unallocated_columns_being_dealloced) ;  /* 0x00000000002c7944 */ /* 0x000fea0003c00000 */
.L_x_8:
[----:B------:R-:W-:Y:S01]  /*52a0*/  NOP ;  /* 0x0000000000007918 */ /* 0x000fe20000000000 */
[----:B--2---:R-:W-:Y:S05]  /*52b0*/  EXIT ;  /* 0x000000000000794d */ /* 0x004fea0003800000 */
.L_x_7:
[----:B------:R-:W0:Y:S02]  /*52c0*/  SYNCS.PHASECHK.TRANS64.TRYWAIT P0, [UR21+0x5000], RZ ;  /* 0x005000ffff0075a7 */ /* 0x000e240008001115 */
[----:B0-----:R-:W-:Y:S05]  /*52d0*/  @!P0 BRA `(.L_x_7) ;  /* 0xfffffffc00f88947 */ /* 0x001fea000383ffff */
[----:B------:R-:W-:Y:S05]  /*52e0*/  BRA `(.L_x_11) ;  /* 0xffffffd400d07947 */ /* 0x000fea000383ffff */
        .weak           $__internal_0_$__cuda_sm10x_tcgen05_guardrail_trap_col_being_dealloced_not_returned_by_alloc
        .type           $__internal_0_$__cuda_sm10x_tcgen05_guardrail_trap_col_being_dealloced_not_returned_by_alloc,@function
        .size           $__internal_0_$__cuda_sm10x_tcgen05_guardrail_trap_col_being_dealloced_not_returned_by_alloc,($__internal_1_$__cuda_sm10x_tcgen05_guardrail_trap_phase_invalid_during_alloc - $__internal_0_$__cuda_sm10x_tcgen05_guardrail_trap_col_being_dealloced_not_returned_by_alloc)
$__internal_0_$__cuda_sm10x_tcgen05_guardrail_trap_col_being_dealloced_not_returned_by_alloc:
[----:B------:R-:W-:Y:S05]  /*52f0*/  BPT.TRAP 0x1 ;  /* 0x000000040000795c */ /* 0x000fea0000300000 */
[----:B------:R-:W-:-:S04]  /*5300*/  IMAD.MOV.U32 R3, RZ, RZ, 0x0 ;  /* 0x00000000ff037424 */ /* 0x000fc800078e00ff */
[----:B------:R-:W-:Y:S05]  /*5310*/  RET.REL.NODEC R2 `(gluon_mma) ;  /* 0xffffffac02387950 */ /* 0x000fea0003c3ffff */
        .weak           $__internal_1_$__cuda_sm10x_tcgen05_guardrail_trap_phase_invalid_during_alloc
        .type           $__internal_1_$__cuda_sm10x_tcgen05_guardrail_trap_phase_invalid_during_alloc,@function
        .size           $__internal_1_$__cuda_sm10x_tcgen05_guardrail_trap_phase_invalid_during_alloc,($__internal_2_$__cuda_sm10x_tcgen05_guardrail_trap_unallocated_columns_being_dealloced - $__internal_1_$__cuda_sm10x_tcgen05_guardrail_trap_phase_invalid_during_alloc)
$__internal_1_$__cuda_sm10x_tcgen05_guardrail_trap_phase_invalid_during_alloc:
[----:B------:R-:W-:Y:S05]  /*5320*/  BPT.TRAP 0x1 ;  /* 0x000000040000795c */ /* 0x000fea0000300000 */
[----:B------:R-:W-:-:S04]  /*5330*/  IMAD.MOV.U32 R3, RZ, RZ, 0x0 ;  /* 0x00000000ff037424 */ /* 0x000fc800078e00ff */
[----:B------:R-:W-:Y:S05]  /*5340*/  RET.REL.NODEC R2 `(gluon_mma) ;  /* 0xffffffac022c7950 */ /* 0x000fea0003c3ffff */
        .weak           $__internal_2_$__cuda_sm10x_tcgen05_guardrail_trap_unallocated_columns_being_dealloced
        .type           $__internal_2_$__cuda_sm10x_tcgen05_guardrail_trap_unallocated_columns_being_dealloced,@function
        .size           $__internal_2_$__cuda_sm10x_tcgen05_guardrail_trap_unallocated_columns_being_dealloced,(.L_x_15 - $__internal_2_$__cuda_sm10x_tcgen05_guardrail_trap_unallocated_columns_being_dealloced)
$__internal_2_$__cuda_sm10x_tcgen05_guardrail_trap_unallocated_columns_being_dealloced:
[----:B------:R-:W-:Y:S05]  /*5350*/  BPT.TRAP 0x1 ;  /* 0x000000040000795c */ /* 0x000fea0000300000 */
[----:B------:R-:W-:-:S04]  /*5360*/  IMAD.MOV.U32 R3, RZ, RZ, 0x0 ;  /* 0x00000000ff037424 */ /* 0x000fc800078e00ff */
[----:B------:R-:W-:Y:S05]  /*5370*/  RET.REL.NODEC R2 `(gluon_mma) ;  /* 0xffffffac02207950 */ /* 0x000fea0003c3ffff */
.L_x_12:
[----:B------:R-:W-:-:S00]  /*5380*/  BRA `(.L_x_12) ;  /* 0xfffffffc00fc7947 */ /* 0x000fc0000383ffff */
[----:B------:R-:W-:-:S00]  /*5390*/  NOP ;  /* 0x0000000000007918 */ /* 0x000fc00000000000 */
        /* <DEDUP_REMOVED lines=14> */
.L_x_15:


//--------------------- .nv.shared.gluon_mma      --------------------------
	.section	.nv.shared.gluon_mma,"aw",@nobits
	.sectionflags	@""
	.align	16
	.zero		1024


//--------------------- .nv.shared.reserved.0     --------------------------
	.section	.nv.shared.reserved.0,"aw",@nobits
	.align	8
	.weak		__nv_reservedSMEM_offset_0_alias
	.size		__nv_reservedSMEM_offset_0_alias, 0, 64
	.other		__nv_reservedSMEM_offset_0_alias,@"STO_CUDA_RESERVED_SHARED STV_DEFAULT"
__nv_reservedSMEM_offset_0_alias:
	.zero		0
.nv.shared.reserved.0:
	.zero		64
	.weak		__nv_reservedSMEM_allocation_phase
	.type		__nv_reservedSMEM_allocation_phase,@object
	.size		__nv_reservedSMEM_allocation_phase,(.L_0 - __nv_reservedSMEM_allocation_phase)
__nv_reservedSMEM_allocation_phase:
	.zero		1
.L_0:
	.zero		7
	.weak		__nv_reservedSMEM_devtool_atexit_pc
	.type		__nv_reservedSMEM_devtool_atexit_pc,@object
	.size		__nv_reservedSMEM_devtool_atexit_pc,(__nv_reservedSMEM_allocation_mask - __nv_reservedSMEM_devtool_atexit_pc)
__nv_reservedSMEM_devtool_atexit_pc:
	.zero		8
	.weak		__nv_reservedSMEM_allocation_mask
	.type		__nv_reservedSMEM_allocation_mask,@object
	.size		__nv_reservedSMEM_allocation_mask,(.L_2 - __nv_reservedSMEM_allocation_mask)
__nv_reservedSMEM_allocation_mask:
	.zero		4
.L_2:


//--------------------- .nv.constant0.gluon_mma   --------------------------
	.section	.nv.constant0.gluon_mma,"a",@progbits
	.sectionflags	@""
	.align	4
.nv.constant0.gluon_mma:
	.zero		936


//--------------------- SYMBOLS --------------------------

	.type		.nv.reservedSmem.offset0,@object
	.size		.nv.reservedSmem.offset0,0x4
	.type		.nv.reservedSmem.cap,@object
	.size		.nv.reservedSmem.cap,0x4
